//
// Generated by NVIDIA NVVM Compiler
//
// Compiler Build ID: CL-36424714
// Cuda compilation tools, release 13.0, V13.0.88
// Based on NVVM 20.0.0
//

.version 9.0
.target sm_100
.address_size 64

	// .globl	_Z9kPeriodiciiidddP7double2

.visible .entry _Z9kPeriodiciiidddP7double2(
	.param .u32 _Z9kPeriodiciiidddP7double2_param_0,
	.param .u32 _Z9kPeriodiciiidddP7double2_param_1,
	.param .u32 _Z9kPeriodiciiidddP7double2_param_2,
	.param .f64 _Z9kPeriodiciiidddP7double2_param_3,
	.param .f64 _Z9kPeriodiciiidddP7double2_param_4,
	.param .f64 _Z9kPeriodiciiidddP7double2_param_5,
	.param .u64 .ptr .align 1 _Z9kPeriodiciiidddP7double2_param_6
)
{
	.reg .pred 	%p<7>;
	.reg .b32 	%r<27>;
	.reg .b64 	%rd<5>;
	.reg .b64 	%fd<20>;

	ld.param.u32 	%r4, [_Z9kPeriodiciiidddP7double2_param_0];
	ld.param.u32 	%r5, [_Z9kPeriodiciiidddP7double2_param_1];
	ld.param.u32 	%r7, [_Z9kPeriodiciiidddP7double2_param_2];
	ld.param.f64 	%fd5, [_Z9kPeriodiciiidddP7double2_param_3];
	ld.param.f64 	%fd6, [_Z9kPeriodiciiidddP7double2_param_4];
	ld.param.f64 	%fd7, [_Z9kPeriodiciiidddP7double2_param_5];
	ld.param.u64 	%rd1, [_Z9kPeriodiciiidddP7double2_param_6];
	mov.u32 	%r8, %tid.x;
	mov.u32 	%r9, %ctaid.x;
	mov.u32 	%r10, %ntid.x;
	mad.lo.s32 	%r1, %r9, %r10, %r8;
	mov.u32 	%r11, %tid.y;
	mov.u32 	%r12, %ctaid.y;
	mov.u32 	%r13, %ntid.y;
	mad.lo.s32 	%r14, %r12, %r13, %r11;
	setp.ge.s32 	%p1, %r1, %r4;
	setp.ge.s32 	%p2, %r14, %r7;
	or.pred  	%p3, %p1, %p2;
	@%p3 bra 	$L__BB0_4;
	mad.lo.s32 	%r3, %r7, %r1, %r14;
	shr.u32 	%r15, %r4, 31;
	add.s32 	%r16, %r4, %r15;
	shr.s32 	%r17, %r16, 1;
	setp.gt.s32 	%p4, %r1, %r17;
	selp.b32 	%r18, %r4, 0, %p4;
	sub.s32 	%r19, %r1, %r18;
	shr.u32 	%r20, %r5, 31;
	add.s32 	%r21, %r5, %r20;
	shr.s32 	%r22, %r21, 1;
	setp.gt.s32 	%p5, %r14, %r22;
	selp.b32 	%r23, %r5, 0, %p5;
	sub.s32 	%r25, %r14, %r23;
	cvt.rn.f64.s32 	%fd9, %r19;
	mul.f64 	%fd1, %fd5, %fd9;
	cvt.rn.f64.s32 	%fd10, %r25;
	mul.f64 	%fd2, %fd6, %fd10;
	or.b32  	%r26, %r19, %r25;
	setp.eq.s32 	%p6, %r26, 0;
	mov.f64 	%fd19, 0d0000000000000000;
	@%p6 bra 	$L__BB0_3;
	mul.f64 	%fd11, %fd2, %fd2;
	fma.rn.f64 	%fd12, %fd1, %fd1, %fd11;
	rcp.rn.f64 	%fd13, %fd12;
	neg.f64 	%fd19, %fd13;
$L__BB0_3:
	mul.f64 	%fd14, %fd7, %fd19;
	cvta.to.global.u64 	%rd2, %rd1;
	mul.wide.s32 	%rd3, %r3, 16;
	add.s64 	%rd4, %rd2, %rd3;
	ld.global.v2.f64 	{%fd15, %fd16}, [%rd4];
	mul.f64 	%fd17, %fd15, %fd14;
	mul.f64 	%fd18, %fd14, %fd16;
	st.global.v2.f64 	[%rd4], {%fd17, %fd18};
$L__BB0_4:
	ret;

}
	// .globl	_Z10kFreespaceiiPKdP7double2
.visible .entry _Z10kFreespaceiiPKdP7double2(
	.param .u32 _Z10kFreespaceiiPKdP7double2_param_0,
	.param .u32 _Z10kFreespaceiiPKdP7double2_param_1,
	.param .u64 .ptr .align 1 _Z10kFreespaceiiPKdP7double2_param_2,
	.param .u64 .ptr .align 1 _Z10kFreespaceiiPKdP7double2_param_3
)
{
	.reg .pred 	%p<4>;
	.reg .b32 	%r<14>;
	.reg .b64 	%rd<9>;
	.reg .b64 	%fd<7>;

	ld.param.u32 	%r4, [_Z10kFreespaceiiPKdP7double2_param_0];
	ld.param.u32 	%r5, [_Z10kFreespaceiiPKdP7double2_param_1];
	ld.param.u64 	%rd1, [_Z10kFreespaceiiPKdP7double2_param_2];
	ld.param.u64 	%rd2, [_Z10kFreespaceiiPKdP7double2_param_3];
	mov.u32 	%r6, %tid.x;
	mov.u32 	%r7, %ctaid.x;
	mov.u32 	%r8, %ntid.x;
	mad.lo.s32 	%r1, %r7, %r8, %r6;
	mov.u32 	%r9, %tid.y;
	mov.u32 	%r10, %ctaid.y;
	mov.u32 	%r11, %ntid.y;
	mad.lo.s32 	%r12, %r10, %r11, %r9;
	setp.ge.s32 	%p1, %r1, %r4;
	setp.ge.s32 	%p2, %r12, %r5;
	or.pred  	%p3, %p1, %p2;
	@%p3 bra 	$L__BB1_2;
	cvta.to.global.u64 	%rd3, %rd1;
	cvta.to.global.u64 	%rd4, %rd2;
	mad.lo.s32 	%r13, %r5, %r1, %r12;
	mul.wide.s32 	%rd5, %r13, 8;
	add.s64 	%rd6, %rd3, %rd5;
	ld.global.f64 	%fd1, [%rd6];
	mul.wide.s32 	%rd7, %r13, 16;
	add.s64 	%rd8, %rd4, %rd7;
	ld.global.v2.f64 	{%fd2, %fd3}, [%rd8];
	mul.f64 	%fd4, %fd1, %fd2;
	st.global.f64 	[%rd8], %fd4;
	ld.global.f64 	%fd5, [%rd6];
	mul.f64 	%fd6, %fd5, %fd3;
	st.global.f64 	[%rd8+8], %fd6;
$L__BB1_2:
	ret;

}
	// .globl	_Z6kGreeniiiiiddPd
.visible .entry _Z6kGreeniiiiiddPd(
	.param .u32 _Z6kGreeniiiiiddPd_param_0,
	.param .u32 _Z6kGreeniiiiiddPd_param_1,
	.param .u32 _Z6kGreeniiiiiddPd_param_2,
	.param .u32 _Z6kGreeniiiiiddPd_param_3,
	.param .u32 _Z6kGreeniiiiiddPd_param_4,
	.param .f64 _Z6kGreeniiiiiddPd_param_5,
	.param .f64 _Z6kGreeniiiiiddPd_param_6,
	.param .u64 .ptr .align 1 _Z6kGreeniiiiiddPd_param_7
)
{
	.reg .pred 	%p<15>;
	.reg .b32 	%r<79>;
	.reg .b64 	%rd<7>;
	.reg .b64 	%fd<102>;

	ld.param.u32 	%r24, [_Z6kGreeniiiiiddPd_param_0];
	ld.param.u32 	%r25, [_Z6kGreeniiiiiddPd_param_1];
	ld.param.u32 	%r26, [_Z6kGreeniiiiiddPd_param_2];
	ld.param.u32 	%r29, [_Z6kGreeniiiiiddPd_param_3];
	ld.param.u32 	%r28, [_Z6kGreeniiiiiddPd_param_4];
	ld.param.f64 	%fd20, [_Z6kGreeniiiiiddPd_param_5];
	ld.param.f64 	%fd21, [_Z6kGreeniiiiiddPd_param_6];
	ld.param.u64 	%rd2, [_Z6kGreeniiiiiddPd_param_7];
	cvta.to.global.u64 	%rd1, %rd2;
	mov.u32 	%r30, %tid.x;
	mov.u32 	%r31, %ctaid.x;
	mov.u32 	%r32, %ntid.x;
	mad.lo.s32 	%r1, %r31, %r32, %r30;
	mov.u32 	%r33, %tid.y;
	mov.u32 	%r34, %ctaid.y;
	mov.u32 	%r35, %ntid.y;
	mad.lo.s32 	%r36, %r34, %r35, %r33;
	setp.le.s32 	%p1, %r26, %r1;
	setp.le.s32 	%p2, %r29, %r36;
	or.pred  	%p3, %p1, %p2;
	@%p3 bra 	$L__BB2_18;
	mul.lo.s32 	%r37, %r1, %r28;
	shl.b32 	%r38, %r37, 1;
	add.s32 	%r3, %r38, %r36;
	setp.lt.s32 	%p4, %r1, %r24;
	sub.s32 	%r39, %r26, %r1;
	selp.b32 	%r40, %r1, %r39, %p4;
	cvt.rn.f64.s32 	%fd22, %r40;
	setp.lt.s32 	%p5, %r36, %r25;
	sub.s32 	%r41, %r29, %r36;
	selp.b32 	%r42, %r36, %r41, %p5;
	cvt.rn.f64.s32 	%fd23, %r42;
	mul.f64 	%fd24, %fd23, %fd23;
	fma.rn.f64 	%fd1, %fd22, %fd22, %fd24;
	setp.leu.f64 	%p6, %fd1, 0d0000000000000000;
	@%p6 bra 	$L__BB2_10;
	sqrt.rn.f64 	%fd61, %fd1;
	mul.f64 	%fd96, %fd21, %fd61;
	{
	.reg .b32 %temp; 
	mov.b64 	{%temp, %r71}, %fd96;
	}
	{
	.reg .b32 %temp; 
	mov.b64 	{%r72, %temp}, %fd96;
	}
	setp.gt.s32 	%p11, %r71, 1048575;
	mov.b32 	%r73, -1023;
	@%p11 bra 	$L__BB2_4;
	mul.f64 	%fd96, %fd96, 0d4350000000000000;
	{
	.reg .b32 %temp; 
	mov.b64 	{%temp, %r71}, %fd96;
	}
	{
	.reg .b32 %temp; 
	mov.b64 	{%r72, %temp}, %fd96;
	}
	mov.b32 	%r73, -1077;
$L__BB2_4:
	add.s32 	%r59, %r71, -1;
	setp.gt.u32 	%p12, %r59, 2146435070;
	@%p12 bra 	$L__BB2_8;
	shr.u32 	%r62, %r71, 20;
	add.s32 	%r74, %r73, %r62;
	and.b32  	%r63, %r71, 1048575;
	or.b32  	%r64, %r63, 1072693248;
	mov.b64 	%fd97, {%r72, %r64};
	setp.lt.u32 	%p14, %r64, 1073127583;
	@%p14 bra 	$L__BB2_7;
	{
	.reg .b32 %temp; 
	mov.b64 	{%r65, %temp}, %fd97;
	}
	{
	.reg .b32 %temp; 
	mov.b64 	{%temp, %r66}, %fd97;
	}
	add.s32 	%r67, %r66, -1048576;
	mov.b64 	%fd97, {%r65, %r67};
	add.s32 	%r74, %r74, 1;
$L__BB2_7:
	add.f64 	%fd63, %fd97, 0dBFF0000000000000;
	add.f64 	%fd64, %fd97, 0d3FF0000000000000;
	rcp.approx.ftz.f64 	%fd65, %fd64;
	neg.f64 	%fd66, %fd64;
	fma.rn.f64 	%fd67, %fd66, %fd65, 0d3FF0000000000000;
	fma.rn.f64 	%fd68, %fd67, %fd67, %fd67;
	fma.rn.f64 	%fd69, %fd68, %fd65, %fd65;
	mul.f64 	%fd70, %fd63, %fd69;
	fma.rn.f64 	%fd71, %fd63, %fd69, %fd70;
	mul.f64 	%fd72, %fd71, %fd71;
	fma.rn.f64 	%fd73, %fd72, 0d3EB1380B3AE80F1E, 0d3ED0EE258B7A8B04;
	fma.rn.f64 	%fd74, %fd73, %fd72, 0d3EF3B2669F02676F;
	fma.rn.f64 	%fd75, %fd74, %fd72, 0d3F1745CBA9AB0956;
	fma.rn.f64 	%fd76, %fd75, %fd72, 0d3F3C71C72D1B5154;
	fma.rn.f64 	%fd77, %fd76, %fd72, 0d3F624924923BE72D;
	fma.rn.f64 	%fd78, %fd77, %fd72, 0d3F8999999999A3C4;
	fma.rn.f64 	%fd79, %fd78, %fd72, 0d3FB5555555555554;
	sub.f64 	%fd80, %fd63, %fd71;
	add.f64 	%fd81, %fd80, %fd80;
	neg.f64 	%fd82, %fd71;
	fma.rn.f64 	%fd83, %fd82, %fd63, %fd81;
	mul.f64 	%fd84, %fd69, %fd83;
	mul.f64 	%fd85, %fd72, %fd79;
	fma.rn.f64 	%fd86, %fd85, %fd71, %fd84;
	xor.b32  	%r68, %r74, -2147483648;
	mov.b32 	%r69, 1127219200;
	mov.b64 	%fd87, {%r68, %r69};
	mov.b32 	%r70, -2147483648;
	mov.b64 	%fd88, {%r70, %r69};
	sub.f64 	%fd89, %fd87, %fd88;
	fma.rn.f64 	%fd90, %fd89, 0d3FE62E42FEFA39EF, %fd71;
	fma.rn.f64 	%fd91, %fd89, 0dBFE62E42FEFA39EF, %fd90;
	sub.f64 	%fd92, %fd91, %fd71;
	sub.f64 	%fd93, %fd86, %fd92;
	fma.rn.f64 	%fd94, %fd89, 0d3C7ABC9E3B39803F, %fd93;
	add.f64 	%fd98, %fd90, %fd94;
	bra.uni 	$L__BB2_9;
$L__BB2_8:
	fma.rn.f64 	%fd62, %fd96, 0d7FF0000000000000, 0d7FF0000000000000;
	{
	.reg .b32 %temp; 
	mov.b64 	{%temp, %r60}, %fd96;
	}
	and.b32  	%r61, %r60, 2147483647;
	setp.eq.s32 	%p13, %r61, 0;
	selp.f64 	%fd98, 0dFFF0000000000000, %fd62, %p13;
$L__BB2_9:
	mul.f64 	%fd95, %fd20, %fd98;
	mul.wide.s32 	%rd5, %r3, 8;
	add.s64 	%rd6, %rd1, %rd5;
	st.global.f64 	[%rd6], %fd95;
	bra.uni 	$L__BB2_18;
$L__BB2_10:
	div.rn.f64 	%fd99, %fd21, 0d3FFC5BF891B4EF6A;
	{
	.reg .b32 %temp; 
	mov.b64 	{%temp, %r75}, %fd99;
	}
	{
	.reg .b32 %temp; 
	mov.b64 	{%r76, %temp}, %fd99;
	}
	setp.gt.s32 	%p7, %r75, 1048575;
	mov.b32 	%r77, -1023;
	@%p7 bra 	$L__BB2_12;
	mul.f64 	%fd99, %fd99, 0d4350000000000000;
	{
	.reg .b32 %temp; 
	mov.b64 	{%temp, %r75}, %fd99;
	}
	{
	.reg .b32 %temp; 
	mov.b64 	{%r76, %temp}, %fd99;
	}
	mov.b32 	%r77, -1077;
$L__BB2_12:
	add.s32 	%r45, %r75, -1;
	setp.gt.u32 	%p8, %r45, 2146435070;
	@%p8 bra 	$L__BB2_16;
	shr.u32 	%r48, %r75, 20;
	add.s32 	%r78, %r77, %r48;
	and.b32  	%r49, %r75, 1048575;
	or.b32  	%r50, %r49, 1072693248;
	mov.b64 	%fd100, {%r76, %r50};
	setp.lt.u32 	%p10, %r50, 1073127583;
	@%p10 bra 	$L__BB2_15;
	{
	.reg .b32 %temp; 
	mov.b64 	{%r51, %temp}, %fd100;
	}
	{
	.reg .b32 %temp; 
	mov.b64 	{%temp, %r52}, %fd100;
	}
	add.s32 	%r53, %r52, -1048576;
	mov.b64 	%fd100, {%r51, %r53};
	add.s32 	%r78, %r78, 1;
$L__BB2_15:
	add.f64 	%fd26, %fd100, 0dBFF0000000000000;
	add.f64 	%fd27, %fd100, 0d3FF0000000000000;
	rcp.approx.ftz.f64 	%fd28, %fd27;
	neg.f64 	%fd29, %fd27;
	fma.rn.f64 	%fd30, %fd29, %fd28, 0d3FF0000000000000;
	fma.rn.f64 	%fd31, %fd30, %fd30, %fd30;
	fma.rn.f64 	%fd32, %fd31, %fd28, %fd28;
	mul.f64 	%fd33, %fd26, %fd32;
	fma.rn.f64 	%fd34, %fd26, %fd32, %fd33;
	mul.f64 	%fd35, %fd34, %fd34;
	fma.rn.f64 	%fd36, %fd35, 0d3EB1380B3AE80F1E, 0d3ED0EE258B7A8B04;
	fma.rn.f64 	%fd37, %fd36, %fd35, 0d3EF3B2669F02676F;
	fma.rn.f64 	%fd38, %fd37, %fd35, 0d3F1745CBA9AB0956;
	fma.rn.f64 	%fd39, %fd38, %fd35, 0d3F3C71C72D1B5154;
	fma.rn.f64 	%fd40, %fd39, %fd35, 0d3F624924923BE72D;
	fma.rn.f64 	%fd41, %fd40, %fd35, 0d3F8999999999A3C4;
	fma.rn.f64 	%fd42, %fd41, %fd35, 0d3FB5555555555554;
	sub.f64 	%fd43, %fd26, %fd34;
	add.f64 	%fd44, %fd43, %fd43;
	neg.f64 	%fd45, %fd34;
	fma.rn.f64 	%fd46, %fd45, %fd26, %fd44;
	mul.f64 	%fd47, %fd32, %fd46;
	mul.f64 	%fd48, %fd35, %fd42;
	fma.rn.f64 	%fd49, %fd48, %fd34, %fd47;
	xor.b32  	%r54, %r78, -2147483648;
	mov.b32 	%r55, 1127219200;
	mov.b64 	%fd50, {%r54, %r55};
	mov.b32 	%r56, -2147483648;
	mov.b64 	%fd51, {%r56, %r55};
	sub.f64 	%fd52, %fd50, %fd51;
	fma.rn.f64 	%fd53, %fd52, 0d3FE62E42FEFA39EF, %fd34;
	fma.rn.f64 	%fd54, %fd52, 0dBFE62E42FEFA39EF, %fd53;
	sub.f64 	%fd55, %fd54, %fd34;
	sub.f64 	%fd56, %fd49, %fd55;
	fma.rn.f64 	%fd57, %fd52, 0d3C7ABC9E3B39803F, %fd56;
	add.f64 	%fd101, %fd53, %fd57;
	bra.uni 	$L__BB2_17;
$L__BB2_16:
	fma.rn.f64 	%fd25, %fd99, 0d7FF0000000000000, 0d7FF0000000000000;
	{
	.reg .b32 %temp; 
	mov.b64 	{%temp, %r46}, %fd99;
	}
	and.b32  	%r47, %r46, 2147483647;
	setp.eq.s32 	%p9, %r47, 0;
	selp.f64 	%fd101, 0dFFF0000000000000, %fd25, %p9;
$L__BB2_17:
	fma.rn.f64 	%fd58, %fd101, 0d4000000000000000, 0dBFF0000000000000;
	mul.f64 	%fd59, %fd20, 0d3FE0000000000000;
	mul.f64 	%fd60, %fd59, %fd58;
	mul.wide.s32 	%rd3, %r3, 8;
	add.s64 	%rd4, %rd1, %rd3;
	st.global.f64 	[%rd4], %fd60;
$L__BB2_18:
	ret;

}
	// .globl	_Z8kCopyC2RiidPK7double2Pd
.visible .entry _Z8kCopyC2RiidPK7double2Pd(
	.param .u32 _Z8kCopyC2RiidPK7double2Pd_param_0,
	.param .u32 _Z8kCopyC2RiidPK7double2Pd_param_1,
	.param .f64 _Z8kCopyC2RiidPK7double2Pd_param_2,
	.param .u64 .ptr .align 1 _Z8kCopyC2RiidPK7double2Pd_param_3,
	.param .u64 .ptr .align 1 _Z8kCopyC2RiidPK7double2Pd_param_4
)
{
	.reg .pred 	%p<4>;
	.reg .b32 	%r<14>;
	.reg .b64 	%rd<9>;
	.reg .b64 	%fd<4>;

	ld.param.u32 	%r4, [_Z8kCopyC2RiidPK7double2Pd_param_0];
	ld.param.u32 	%r5, [_Z8kCopyC2RiidPK7double2Pd_param_1];
	ld.param.f64 	%fd1, [_Z8kCopyC2RiidPK7double2Pd_param_2];
	ld.param.u64 	%rd1, [_Z8kCopyC2RiidPK7double2Pd_param_3];
	ld.param.u64 	%rd2, [_Z8kCopyC2RiidPK7double2Pd_param_4];
	mov.u32 	%r6, %tid.x;
	mov.u32 	%r7, %ctaid.x;
	mov.u32 	%r8, %ntid.x;
	mad.lo.s32 	%r1, %r7, %r8, %r6;
	mov.u32 	%r9, %tid.y;
	mov.u32 	%r10, %ctaid.y;
	mov.u32 	%r11, %ntid.y;
	mad.lo.s32 	%r12, %r10, %r11, %r9;
	setp.ge.s32 	%p1, %r1, %r4;
	setp.ge.s32 	%p2, %r12, %r5;
	or.pred  	%p3, %p1, %p2;
	@%p3 bra 	$L__BB3_2;
	cvta.to.global.u64 	%rd3, %rd1;
	cvta.to.global.u64 	%rd4, %rd2;
	mad.lo.s32 	%r13, %r5, %r1, %r12;
	mul.wide.s32 	%rd5, %r13, 16;
	add.s64 	%rd6, %rd3, %rd5;
	ld.global.f64 	%fd2, [%rd6];
	mul.f64 	%fd3, %fd1, %fd2;
	mul.wide.s32 	%rd7, %r13, 8;
	add.s64 	%rd8, %rd4, %rd7;
	st.global.f64 	[%rd8], %fd3;
$L__BB3_2:
	ret;

}


// ===== COMPILED SASS (sm_100) =====

	.target	sm_100

	.elftype	@"ET_EXEC"


//--------------------- .note.nv.tkinfo           --------------------------
	.section	.note.nv.tkinfo,"",@"SHT_NOTE"
	.sectionflags	@"SHF_NOTE_NV_TKINFO"
	.tkinfo
        /*0018*/ 	.word	0x00000002
        /*0030*/ 	.string	""
        /*0030*/ 	.string	"ptxas"
        /*0030*/ 	.string	"Cuda compilation tools, release 13.0, V13.0.88"
        /*0030*/ 	.string	"Build cuda_13.0.r13.0/compiler.36424714_0"
        /*0030*/ 	.string	"-arch sm_100 -m 64 "



//--------------------- .note.nv.cuinfo           --------------------------
	.section	.note.nv.cuinfo,"",@"SHT_NOTE"
	.sectionflags	@"SHF_NOTE_NV_CUINFO"
        /*0018*/ 	.short	0x0002
        /*001a*/ 	.short	0x0064
        /*001c*/ 	.short	0x0082
	.zero		2


//--------------------- .nv.info                  --------------------------
	.section	.nv.info,"",@"SHT_CUDA_INFO"
	.align	4


	//----- nvinfo : EIATTR_REGCOUNT
	.align		4
        /*0000*/ 	.byte	0x04, 0x2f
        /*0002*/ 	.short	(.L_1 - .L_0)
	.align		4
.L_0:
        /*0004*/ 	.word	index@(_Z9kPeriodiciiidddP7double2)
        /*0008*/ 	.word	0x0000000e


	//----- nvinfo : EIATTR_FRAME_SIZE
	.align		4
.L_1:
        /*000c*/ 	.byte	0x04, 0x11
        /*000e*/ 	.short	(.L_3 - .L_2)
	.align		4
.L_2:
        /*0010*/ 	.word	index@($__internal_2_$__cuda_sm20_dblrcp_rn_slowpath_v3)
        /*0014*/ 	.word	0x00000000


	//----- nvinfo : EIATTR_FRAME_SIZE
	.align		4
.L_3:
        /*0018*/ 	.byte	0x04, 0x11
        /*001a*/ 	.short	(.L_5 - .L_4)
	.align		4
.L_4:
        /*001c*/ 	.word	index@(_Z9kPeriodiciiidddP7double2)
        /*0020*/ 	.word	0x00000000


	//----- nvinfo : EIATTR_REGCOUNT
	.align		4
.L_5:
        /*0024*/ 	.byte	0x04, 0x2f
        /*0026*/ 	.short	(.L_7 - .L_6)
	.align		4
.L_6:
        /*0028*/ 	.word	index@(_Z10kFreespaceiiPKdP7double2)
        /*002c*/ 	.word	0x0000000e


	//----- nvinfo : EIATTR_FRAME_SIZE
	.align		4
.L_7:
        /*0030*/ 	.byte	0x04, 0x11
        /*0032*/ 	.short	(.L_9 - .L_8)
	.align		4
.L_8:
        /*0034*/ 	.word	index@(_Z10kFreespaceiiPKdP7double2)
        /*0038*/ 	.word	0x00000000


	//----- nvinfo : EIATTR_REGCOUNT
	.align		4
.L_9:
        /*003c*/ 	.byte	0x04, 0x2f
        /*003e*/ 	.short	(.L_11 - .L_10)
	.align		4
.L_10:
        /*0040*/ 	.word	index@(_Z6kGreeniiiiiddPd)
        /*0044*/ 	.word	0x00000017


	//----- nvinfo : EIATTR_FRAME_SIZE
	.align		4
.L_11:
        /*0048*/ 	.byte	0x04, 0x11
        /*004a*/ 	.short	(.L_13 - .L_12)
	.align		4
.L_12:
        /*004c*/ 	.word	index@($__internal_1_$__cuda_sm20_dsqrt_rn_f64_mediumpath_v1)
        /*0050*/ 	.word	0x00000000


	//----- nvinfo : EIATTR_FRAME_SIZE
	.align		4
.L_13:
        /*0054*/ 	.byte	0x04, 0x11
        /*0056*/ 	.short	(.L_15 - .L_14)
	.align		4
.L_14:
        /*0058*/ 	.word	index@($__internal_0_$__cuda_sm20_div_rn_f64_full)
        /*005c*/ 	.word	0x00000000


	//----- nvinfo : EIATTR_FRAME_SIZE
	.align		4
.L_15:
        /*0060*/ 	.byte	0x04, 0x11
        /*0062*/ 	.short	(.L_17 - .L_16)
	.align		4
.L_16:
        /*0064*/ 	.word	index@(_Z6kGreeniiiiiddPd)
        /*0068*/ 	.word	0x00000000


	//----- nvinfo : EIATTR_REGCOUNT
	.align		4
.L_17:
        /*006c*/ 	.byte	0x04, 0x2f
        /*006e*/ 	.short	(.L_19 - .L_18)
	.align		4
.L_18:
        /*0070*/ 	.word	index@(_Z8kCopyC2RiidPK7double2Pd)
        /*0074*/ 	.word	0x0000000c


	//----- nvinfo : EIATTR_FRAME_SIZE
	.align		4
.L_19:
        /*0078*/ 	.byte	0x04, 0x11
        /*007a*/ 	.short	(.L_21 - .L_20)
	.align		4
.L_20:
        /*007c*/ 	.word	index@(_Z8kCopyC2RiidPK7double2Pd)
        /*0080*/ 	.word	0x00000000


	//----- nvinfo : EIATTR_MIN_STACK_SIZE
	.align		4
.L_21:
        /*0084*/ 	.byte	0x04, 0x12
        /*0086*/ 	.short	(.L_23 - .L_22)
	.align		4
.L_22:
        /*0088*/ 	.word	index@(_Z8kCopyC2RiidPK7double2Pd)
        /*008c*/ 	.word	0x00000000


	//----- nvinfo : EIATTR_MIN_STACK_SIZE
	.align		4
.L_23:
        /*0090*/ 	.byte	0x04, 0x12
        /*0092*/ 	.short	(.L_25 - .L_24)
	.align		4
.L_24:
        /*0094*/ 	.word	index@(_Z6kGreeniiiiiddPd)
        /*0098*/ 	.word	0x00000000


	//----- nvinfo : EIATTR_MIN_STACK_SIZE
	.align		4
.L_25:
        /*009c*/ 	.byte	0x04, 0x12
        /*009e*/ 	.short	(.L_27 - .L_26)
	.align		4
.L_26:
        /*00a0*/ 	.word	index@(_Z10kFreespaceiiPKdP7double2)
        /*00a4*/ 	.word	0x00000000


	//----- nvinfo : EIATTR_MIN_STACK_SIZE
	.align		4
.L_27:
        /*00a8*/ 	.byte	0x04, 0x12
        /*00aa*/ 	.short	(.L_29 - .L_28)
	.align		4
.L_28:
        /*00ac*/ 	.word	index@(_Z9kPeriodiciiidddP7double2)
        /*00b0*/ 	.word	0x00000000
.L_29:


//--------------------- .nv.compat                --------------------------
	.section	.nv.compat,"",@"SHT_CUDA_COMPAT_INFO"
	.align	4
        /*0000*/ 	.byte	0x02, 0x09, 0x00, 0x00, 0x02, 0x02, 0x01, 0x00, 0x02, 0x05, 0x05, 0x00, 0x03, 0x07, 0x01, 0x01
        /*0010*/ 	.byte	0x02, 0x03, 0x00, 0x00, 0x02, 0x06, 0x01, 0x00, 0x04, 0x0b, 0x08, 0x00, 0x01, 0x00, 0x00, 0x00
        /*0020*/ 	.byte	0x00, 0x00, 0x00, 0x00


//--------------------- .nv.info._Z8kCopyC2RiidPK7double2Pd --------------------------
	.section	.nv.info._Z8kCopyC2RiidPK7double2Pd,"",@"SHT_CUDA_INFO"
	.sectionflags	@""
	.align	4


	//----- nvinfo : EIATTR_CUDA_API_VERSION
	.align		4
        /*0000*/ 	.byte	0x04, 0x37
        /*0002*/ 	.short	(.L_31 - .L_30)
.L_30:
        /*0004*/ 	.word	0x00000082


	//----- nvinfo : EIATTR_KPARAM_INFO
	.align		4
.L_31:
        /*0008*/ 	.byte	0x04, 0x17
        /*000a*/ 	.short	(.L_33 - .L_32)
.L_32:
        /*000c*/ 	.word	0x00000000
        /*0010*/ 	.short	0x0004
        /*0012*/ 	.short	0x0018
        /*0014*/ 	.byte	0x00, 0xf5, 0x21, 0x00


	//----- nvinfo : EIATTR_KPARAM_INFO
	.align		4
.L_33:
        /*0018*/ 	.byte	0x04, 0x17
        /*001a*/ 	.short	(.L_35 - .L_34)
.L_34:
        /*001c*/ 	.word	0x00000000
        /*0020*/ 	.short	0x0003
        /*0022*/ 	.short	0x0010
        /*0024*/ 	.byte	0x00, 0xf5, 0x21, 0x00


	//----- nvinfo : EIATTR_KPARAM_INFO
	.align		4
.L_35:
        /*0028*/ 	.byte	0x04, 0x17
        /*002a*/ 	.short	(.L_37 - .L_36)
.L_36:
        /*002c*/ 	.word	0x00000000
        /*0030*/ 	.short	0x0002
        /*0032*/ 	.short	0x0008
        /*0034*/ 	.byte	0x00, 0xf0, 0x21, 0x00


	//----- nvinfo : EIATTR_KPARAM_INFO
	.align		4
.L_37:
        /*0038*/ 	.byte	0x04, 0x17
        /*003a*/ 	.short	(.L_39 - .L_38)
.L_38:
        /*003c*/ 	.word	0x00000000
        /*0040*/ 	.short	0x0001
        /*0042*/ 	.short	0x0004
        /*0044*/ 	.byte	0x00, 0xf0, 0x11, 0x00


	//----- nvinfo : EIATTR_KPARAM_INFO
	.align		4
.L_39:
        /*0048*/ 	.byte	0x04, 0x17
        /*004a*/ 	.short	(.L_41 - .L_40)
.L_40:
        /*004c*/ 	.word	0x00000000
        /*0050*/ 	.short	0x0000
        /*0052*/ 	.short	0x0000
        /*0054*/ 	.byte	0x00, 0xf0, 0x11, 0x00


	//----- nvinfo : EIATTR_SPARSE_MMA_MASK
	.align		4
.L_41:
        /*0058*/ 	.byte	0x03, 0x50
        /*005a*/ 	.short	0x0000


	//----- nvinfo : EIATTR_MAXREG_COUNT
	.align		4
        /*005c*/ 	.byte	0x03, 0x1b
        /*005e*/ 	.short	0x00ff


	//----- nvinfo : EIATTR_MERCURY_ISA_VERSION
	.align		4
        /*0060*/ 	.byte	0x03, 0x5f
        /*0062*/ 	.short	0x0101


	//----- nvinfo : EIATTR_VRC_CTA_INIT_COUNT
	.align		4
        /*0064*/ 	.byte	0x02, 0x4a
	.zero		1
	.zero		1


	//----- nvinfo : EIATTR_EXIT_INSTR_OFFSETS
	.align		4
        /*0068*/ 	.byte	0x04, 0x1c
        /*006a*/ 	.short	(.L_43 - .L_42)


	//   ....[0]....
.L_42:
        /*006c*/ 	.word	0x000000c0


	//   ....[1]....
        /*0070*/ 	.word	0x00000170


	//----- nvinfo : EIATTR_CBANK_PARAM_SIZE
	.align		4
.L_43:
        /*0074*/ 	.byte	0x03, 0x19
        /*0076*/ 	.short	0x0020


	//----- nvinfo : EIATTR_PARAM_CBANK
	.align		4
        /*0078*/ 	.byte	0x04, 0x0a
        /*007a*/ 	.short	(.L_45 - .L_44)
	.align		4
.L_44:
        /*007c*/ 	.word	index@(.nv.constant0._Z8kCopyC2RiidPK7double2Pd)
        /*0080*/ 	.short	0x0380
        /*0082*/ 	.short	0x0020


	//----- nvinfo : EIATTR_SW_WAR
	.align		4
.L_45:
        /*0084*/ 	.byte	0x04, 0x36
        /*0086*/ 	.short	(.L_47 - .L_46)
.L_46:
        /*0088*/ 	.word	0x00000008
.L_47:


//--------------------- .nv.info._Z6kGreeniiiiiddPd --------------------------
	.section	.nv.info._Z6kGreeniiiiiddPd,"",@"SHT_CUDA_INFO"
	.sectionflags	@""
	.align	4


	//----- nvinfo : EIATTR_CUDA_API_VERSION
	.align		4
        /*0000*/ 	.byte	0x04, 0x37
        /*0002*/ 	.short	(.L_49 - .L_48)
.L_48:
        /*0004*/ 	.word	0x00000082


	//----- nvinfo : EIATTR_KPARAM_INFO
	.align		4
.L_49:
        /*0008*/ 	.byte	0x04, 0x17
        /*000a*/ 	.short	(.L_51 - .L_50)
.L_50:
        /*000c*/ 	.word	0x00000000
        /*0010*/ 	.short	0x0007
        /*0012*/ 	.short	0x0028
        /*0014*/ 	.byte	0x00, 0xf5, 0x21, 0x00


	//----- nvinfo : EIATTR_KPARAM_INFO
	.align		4
.L_51:
        /*0018*/ 	.byte	0x04, 0x17
        /*001a*/ 	.short	(.L_53 - .L_52)
.L_52:
        /*001c*/ 	.word	0x00000000
        /*0020*/ 	.short	0x0006
        /*0022*/ 	.short	0x0020
        /*0024*/ 	.byte	0x00, 0xf0, 0x21, 0x00


	//----- nvinfo : EIATTR_KPARAM_INFO
	.align		4
.L_53:
        /*0028*/ 	.byte	0x04, 0x17
        /*002a*/ 	.short	(.L_55 - .L_54)
.L_54:
        /*002c*/ 	.word	0x00000000
        /*0030*/ 	.short	0x0005
        /*0032*/ 	.short	0x0018
        /*0034*/ 	.byte	0x00, 0xf0, 0x21, 0x00


	//----- nvinfo : EIATTR_KPARAM_INFO
	.align		4
.L_55:
        /*0038*/ 	.byte	0x04, 0x17
        /*003a*/ 	.short	(.L_57 - .L_56)
.L_56:
        /*003c*/ 	.word	0x00000000
        /*0040*/ 	.short	0x0004
        /*0042*/ 	.short	0x0010
        /*0044*/ 	.byte	0x00, 0xf0, 0x11, 0x00


	//----- nvinfo : EIATTR_KPARAM_INFO
	.align		4
.L_57:
        /*0048*/ 	.byte	0x04, 0x17
        /*004a*/ 	.short	(.L_59 - .L_58)
.L_58:
        /*004c*/ 	.word	0x00000000
        /*0050*/ 	.short	0x0003
        /*0052*/ 	.short	0x000c
        /*0054*/ 	.byte	0x00, 0xf0, 0x11, 0x00


	//----- nvinfo : EIATTR_KPARAM_INFO
	.align		4
.L_59:
        /*0058*/ 	.byte	0x04, 0x17
        /*005a*/ 	.short	(.L_61 - .L_60)
.L_60:
        /*005c*/ 	.word	0x00000000
        /*0060*/ 	.short	0x0002
        /*0062*/ 	.short	0x0008
        /*0064*/ 	.byte	0x00, 0xf0, 0x11, 0x00


	//----- nvinfo : EIATTR_KPARAM_INFO
	.align		4
.L_61:
        /*0068*/ 	.byte	0x04, 0x17
        /*006a*/ 	.short	(.L_63 - .L_62)
.L_62:
        /*006c*/ 	.word	0x00000000
        /*0070*/ 	.short	0x0001
        /*0072*/ 	.short	0x0004
        /*0074*/ 	.byte	0x00, 0xf0, 0x11, 0x00


	//----- nvinfo : EIATTR_KPARAM_INFO
	.align		4
.L_63:
        /*0078*/ 	.byte	0x04, 0x17
        /*007a*/ 	.short	(.L_65 - .L_64)
.L_64:
        /*007c*/ 	.word	0x00000000
        /*0080*/ 	.short	0x0000
        /*0082*/ 	.short	0x0000
        /*0084*/ 	.byte	0x00, 0xf0, 0x11, 0x00


	//----- nvinfo : EIATTR_SPARSE_MMA_MASK
	.align		4
.L_65:
        /*0088*/ 	.byte	0x03, 0x50
        /*008a*/ 	.short	0x0000


	//----- nvinfo : EIATTR_MAXREG_COUNT
	.align		4
        /*008c*/ 	.byte	0x03, 0x1b
        /*008e*/ 	.short	0x00ff


	//----- nvinfo : EIATTR_MERCURY_ISA_VERSION
	.align		4
        /*0090*/ 	.byte	0x03, 0x5f
        /*0092*/ 	.short	0x0101


	//----- nvinfo : EIATTR_VRC_CTA_INIT_COUNT
	.align		4
        /*0094*/ 	.byte	0x02, 0x4a
	.zero		1
	.zero		1


	//----- nvinfo : EIATTR_EXIT_INSTR_OFFSETS
	.align		4
        /*0098*/ 	.byte	0x04, 0x1c
        /*009a*/ 	.short	(.L_67 - .L_66)


	//   ....[0]....
.L_66:
        /*009c*/ 	.word	0x000000c0


	//   ....[1]....
        /*00a0*/ 	.word	0x000008d0


	//   ....[2]....
        /*00a4*/ 	.word	0x00001000


	//----- nvinfo : EIATTR_CRS_STACK_SIZE
	.align		4
.L_67:
        /*00a8*/ 	.byte	0x04, 0x1e
        /*00aa*/ 	.short	(.L_69 - .L_68)
.L_68:
        /*00ac*/ 	.word	0x00000000


	//----- nvinfo : EIATTR_CBANK_PARAM_SIZE
	.align		4
.L_69:
        /*00b0*/ 	.byte	0x03, 0x19
        /*00b2*/ 	.short	0x0030


	//----- nvinfo : EIATTR_PARAM_CBANK
	.align		4
        /*00b4*/ 	.byte	0x04, 0x0a
        /*00b6*/ 	.short	(.L_71 - .L_70)
	.align		4
.L_70:
        /*00b8*/ 	.word	index@(.nv.constant0._Z6kGreeniiiiiddPd)
        /*00bc*/ 	.short	0x0380
        /*00be*/ 	.short	0x0030


	//----- nvinfo : EIATTR_SW_WAR
	.align		4
.L_71:
        /*00c0*/ 	.byte	0x04, 0x36
        /*00c2*/ 	.short	(.L_73 - .L_72)
.L_72:
        /*00c4*/ 	.word	0x00000008
.L_73:


//--------------------- .nv.info._Z10kFreespaceiiPKdP7double2 --------------------------
	.section	.nv.info._Z10kFreespaceiiPKdP7double2,"",@"SHT_CUDA_INFO"
	.sectionflags	@""
	.align	4


	//----- nvinfo : EIATTR_CUDA_API_VERSION
	.align		4
        /*0000*/ 	.byte	0x04, 0x37
        /*0002*/ 	.short	(.L_75 - .L_74)
.L_74:
        /*0004*/ 	.word	0x00000082


	//----- nvinfo : EIATTR_KPARAM_INFO
	.align		4
.L_75:
        /*0008*/ 	.byte	0x04, 0x17
        /*000a*/ 	.short	(.L_77 - .L_76)
.L_76:
        /*000c*/ 	.word	0x00000000
        /*0010*/ 	.short	0x0003
        /*0012*/ 	.short	0x0010
        /*0014*/ 	.byte	0x00, 0xf5, 0x21, 0x00


	//----- nvinfo : EIATTR_KPARAM_INFO
	.align		4
.L_77:
        /*0018*/ 	.byte	0x04, 0x17
        /*001a*/ 	.short	(.L_79 - .L_78)
.L_78:
        /*001c*/ 	.word	0x00000000
        /*0020*/ 	.short	0x0002
        /*0022*/ 	.short	0x0008
        /*0024*/ 	.byte	0x00, 0xf5, 0x21, 0x00


	//----- nvinfo : EIATTR_KPARAM_INFO
	.align		4
.L_79:
        /*0028*/ 	.byte	0x04, 0x17
        /*002a*/ 	.short	(.L_81 - .L_80)
.L_80:
        /*002c*/ 	.word	0x00000000
        /*0030*/ 	.short	0x0001
        /*0032*/ 	.short	0x0004
        /*0034*/ 	.byte	0x00, 0xf0, 0x11, 0x00


	//----- nvinfo : EIATTR_KPARAM_INFO
	.align		4
.L_81:
        /*0038*/ 	.byte	0x04, 0x17
        /*003a*/ 	.short	(.L_83 - .L_82)
.L_82:
        /*003c*/ 	.word	0x00000000
        /*0040*/ 	.short	0x0000
        /*0042*/ 	.short	0x0000
        /*0044*/ 	.byte	0x00, 0xf0, 0x11, 0x00


	//----- nvinfo : EIATTR_SPARSE_MMA_MASK
	.align		4
.L_83:
        /*0048*/ 	.byte	0x03, 0x50
        /*004a*/ 	.short	0x0000


	//----- nvinfo : EIATTR_MAXREG_COUNT
	.align		4
        /*004c*/ 	.byte	0x03, 0x1b
        /*004e*/ 	.short	0x00ff


	//----- nvinfo : EIATTR_MERCURY_ISA_VERSION
	.align		4
        /*0050*/ 	.byte	0x03, 0x5f
        /*0052*/ 	.short	0x0101


	//----- nvinfo : EIATTR_VRC_CTA_INIT_COUNT
	.align		4
        /*0054*/ 	.byte	0x02, 0x4a
	.zero		1
	.zero		1


	//----- nvinfo : EIATTR_EXIT_INSTR_OFFSETS
	.align		4
        /*0058*/ 	.byte	0x04, 0x1c
        /*005a*/ 	.short	(.L_85 - .L_84)


	//   ....[0]....
.L_84:
        /*005c*/ 	.word	0x000000c0


	//   ....[1]....
        /*0060*/ 	.word	0x000001a0


	//----- nvinfo : EIATTR_CBANK_PARAM_SIZE
	.align		4
.L_85:
        /*0064*/ 	.byte	0x03, 0x19
        /*0066*/ 	.short	0x0018


	//----- nvinfo : EIATTR_PARAM_CBANK
	.align		4
        /*0068*/ 	.byte	0x04, 0x0a
        /*006a*/ 	.short	(.L_87 - .L_86)
	.align		4
.L_86:
        /*006c*/ 	.word	index@(.nv.constant0._Z10kFreespaceiiPKdP7double2)
        /*0070*/ 	.short	0x0380
        /*0072*/ 	.short	0x0018


	//----- nvinfo : EIATTR_SW_WAR
	.align		4
.L_87:
        /*0074*/ 	.byte	0x04, 0x36
        /*0076*/ 	.short	(.L_89 - .L_88)
.L_88:
        /*0078*/ 	.word	0x00000008
.L_89:


//--------------------- .nv.info._Z9kPeriodiciiidddP7double2 --------------------------
	.section	.nv.info._Z9kPeriodiciiidddP7double2,"",@"SHT_CUDA_INFO"
	.sectionflags	@""
	.align	4


	//----- nvinfo : EIATTR_CUDA_API_VERSION
	.align		4
        /*0000*/ 	.byte	0x04, 0x37
        /*0002*/ 	.short	(.L_91 - .L_90)
.L_90:
        /*0004*/ 	.word	0x00000082


	//----- nvinfo : EIATTR_KPARAM_INFO
	.align		4
.L_91:
        /*0008*/ 	.byte	0x04, 0x17
        /*000a*/ 	.short	(.L_93 - .L_92)
.L_92:
        /*000c*/ 	.word	0x00000000
        /*0010*/ 	.short	0x0006
        /*0012*/ 	.short	0x0028
        /*0014*/ 	.byte	0x00, 0xf5, 0x21, 0x00


	//----- nvinfo : EIATTR_KPARAM_INFO
	.align		4
.L_93:
        /*0018*/ 	.byte	0x04, 0x17
        /*001a*/ 	.short	(.L_95 - .L_94)
.L_94:
        /*001c*/ 	.word	0x00000000
        /*0020*/ 	.short	0x0005
        /*0022*/ 	.short	0x0020
        /*0024*/ 	.byte	0x00, 0xf0, 0x21, 0x00


	//----- nvinfo : EIATTR_KPARAM_INFO
	.align		4
.L_95:
        /*0028*/ 	.byte	0x04, 0x17
        /*002a*/ 	.short	(.L_97 - .L_96)
.L_96:
        /*002c*/ 	.word	0x00000000
        /*0030*/ 	.short	0x0004
        /*0032*/ 	.short	0x0018
        /*0034*/ 	.byte	0x00, 0xf0, 0x21, 0x00


	//----- nvinfo : EIATTR_KPARAM_INFO
	.align		4
.L_97:
        /*0038*/ 	.byte	0x04, 0x17
        /*003a*/ 	.short	(.L_99 - .L_98)
.L_98:
        /*003c*/ 	.word	0x00000000
        /*0040*/ 	.short	0x0003
        /*0042*/ 	.short	0x0010
        /*0044*/ 	.byte	0x00, 0xf0, 0x21, 0x00


	//----- nvinfo : EIATTR_KPARAM_INFO
	.align		4
.L_99:
        /*0048*/ 	.byte	0x04, 0x17
        /*004a*/ 	.short	(.L_101 - .L_100)
.L_100:
        /*004c*/ 	.word	0x00000000
        /*0050*/ 	.short	0x0002
        /*0052*/ 	.short	0x0008
        /*0054*/ 	.byte	0x00, 0xf0, 0x11, 0x00


	//----- nvinfo : EIATTR_KPARAM_INFO
	.align		4
.L_101:
        /*0058*/ 	.byte	0x04, 0x17
        /*005a*/ 	.short	(.L_103 - .L_102)
.L_102:
        /*005c*/ 	.word	0x00000000
        /*0060*/ 	.short	0x0001
        /*0062*/ 	.short	0x0004
        /*0064*/ 	.byte	0x00, 0xf0, 0x11, 0x00


	//----- nvinfo : EIATTR_KPARAM_INFO
	.align		4
.L_103:
        /*0068*/ 	.byte	0x04, 0x17
        /*006a*/ 	.short	(.L_105 - .L_104)
.L_104:
        /*006c*/ 	.word	0x00000000
        /*0070*/ 	.short	0x0000
        /*0072*/ 	.short	0x0000
        /*0074*/ 	.byte	0x00, 0xf0, 0x11, 0x00


	//----- nvinfo : EIATTR_SPARSE_MMA_MASK
	.align		4
.L_105:
        /*0078*/ 	.byte	0x03, 0x50
        /*007a*/ 	.short	0x0000


	//----- nvinfo : EIATTR_MAXREG_COUNT
	.align		4
        /*007c*/ 	.byte	0x03, 0x1b
        /*007e*/ 	.short	0x00ff


	//----- nvinfo : EIATTR_MERCURY_ISA_VERSION
	.align		4
        /*0080*/ 	.byte	0x03, 0x5f
        /*0082*/ 	.short	0x0101


	//----- nvinfo : EIATTR_VRC_CTA_INIT_COUNT
	.align		4
        /*0084*/ 	.byte	0x02, 0x4a
	.zero		1
	.zero		1


	//----- nvinfo : EIATTR_EXIT_INSTR_OFFSETS
	.align		4
        /*0088*/ 	.byte	0x04, 0x1c
        /*008a*/ 	.short	(.L_107 - .L_106)


	//   ....[0]....
.L_106:
        /*008c*/ 	.word	0x000000d0


	//   ....[1]....
        /*0090*/ 	.word	0x000003f0


	//----- nvinfo : EIATTR_CRS_STACK_SIZE
	.align		4
.L_107:
        /*0094*/ 	.byte	0x04, 0x1e
        /*0096*/ 	.short	(.L_109 - .L_108)
.L_108:
        /*0098*/ 	.word	0x00000000


	//----- nvinfo : EIATTR_CBANK_PARAM_SIZE
	.align		4
.L_109:
        /*009c*/ 	.byte	0x03, 0x19
        /*009e*/ 	.short	0x0030


	//----- nvinfo : EIATTR_PARAM_CBANK
	.align		4
        /*00a0*/ 	.byte	0x04, 0x0a
        /*00a2*/ 	.short	(.L_111 - .L_110)
	.align		4
.L_110:
        /*00a4*/ 	.word	index@(.nv.constant0._Z9kPeriodiciiidddP7double2)
        /*00a8*/ 	.short	0x0380
        /*00aa*/ 	.short	0x0030


	//----- nvinfo : EIATTR_SW_WAR
	.align		4
.L_111:
        /*00ac*/ 	.byte	0x04, 0x36
        /*00ae*/ 	.short	(.L_113 - .L_112)
.L_112:
        /*00b0*/ 	.word	0x00000008
.L_113:


//--------------------- .nv.callgraph             --------------------------
	.section	.nv.callgraph,"",@"SHT_CUDA_CALLGRAPH"
	.align	4
	.sectionentsize	8
	.align		4
        /*0000*/ 	.word	0x00000000
	.align		4
        /*0004*/ 	.word	0xffffffff
	.align		4
        /*0008*/ 	.word	0x00000000
	.align		4
        /*000c*/ 	.word	0xfffffffe
	.align		4
        /*0010*/ 	.word	0x00000000
	.align		4
        /*0014*/ 	.word	0xfffffffd
	.align		4
        /*0018*/ 	.word	0x00000000
	.align		4
        /*001c*/ 	.word	0xfffffffc


//--------------------- .text._Z8kCopyC2RiidPK7double2Pd --------------------------
	.section	.text._Z8kCopyC2RiidPK7double2Pd,"ax",@progbits
	.align	128
        .global         _Z8kCopyC2RiidPK7double2Pd
        .type           _Z8kCopyC2RiidPK7double2Pd,@function
        .size           _Z8kCopyC2RiidPK7double2Pd,(.L_x_32 - _Z8kCopyC2RiidPK7double2Pd)
        .other          _Z8kCopyC2RiidPK7double2Pd,@"STO_CUDA_ENTRY STV_DEFAULT"
_Z8kCopyC2RiidPK7double2Pd:
.text._Z8kCopyC2RiidPK7double2Pd:
[----:B------:R-:W-:Y:S01]  /*0000*/  LDC R1, c[0x0][0x37c] ;  /* 0x0000df00ff017b82 */ /* 0x000fe20000000800 */
[----:B------:R-:W0:Y:S07]  /*0010*/  S2R R5, SR_TID.Y ;  /* 0x0000000000057919 */ /* 0x000e2e0000002200 */
[----:B------:R-:W1:Y:S01]  /*0020*/  LDC R3, c[0x0][0x360] ;  /* 0x0000d800ff037b82 */ /* 0x000e620000000800 */
[----:B------:R-:W2:Y:S01]  /*0030*/  LDCU.64 UR6, c[0x0][0x380] ;  /* 0x00007000ff0677ac */ /* 0x000ea20008000a00 */
[----:B------:R-:W1:Y:S06]  /*0040*/  S2R R0, SR_TID.X ;  /* 0x0000000000007919 */ /* 0x000e6c0000002100 */
[----:B------:R-:W0:Y:S08]  /*0050*/  S2UR UR5, SR_CTAID.Y ;  /* 0x00000000000579c3 */ /* 0x000e300000002600 */
[----:B------:R-:W0:Y:S08]  /*0060*/  LDC R2, c[0x0][0x364] ;  /* 0x0000d900ff027b82 */ /* 0x000e300000000800 */
[----:B------:R-:W1:Y:S01]  /*0070*/  S2UR UR4, SR_CTAID.X ;  /* 0x00000000000479c3 */ /* 0x000e620000002500 */
[----:B0-----:R-:W-:-:S05]  /*0080*/  IMAD R5, R2, UR5, R5 ;  /* 0x0000000502057c24 */ /* 0x001fca000f8e0205 */
[----:B--2---:R-:W-:Y:S01]  /*0090*/  ISETP.GE.AND P0, PT, R5, UR7, PT ;  /* 0x0000000705007c0c */ /* 0x004fe2000bf06270 */
[----:B-1----:R-:W-:-:S05]  /*00a0*/  IMAD R0, R3, UR4, R0 ;  /* 0x0000000403007c24 */ /* 0x002fca000f8e0200 */
[----:B------:R-:W-:-:S13]  /*00b0*/  ISETP.GE.OR P0, PT, R0, UR6, P0 ;  /* 0x0000000600007c0c */ /* 0x000fda0008706670 */
[----:B------:R-:W-:Y:S05]  /*00c0*/  @P0 EXIT ;  /* 0x000000000000094d */ /* 0x000fea0003800000 */
[----:B------:R-:W0:Y:S01]  /*00d0*/  LDC.64 R2, c[0x0][0x390] ;  /* 0x0000e400ff027b82 */ /* 0x000e220000000a00 */
[----:B------:R-:W1:Y:S01]  /*00e0*/  LDCU.64 UR4, c[0x0][0x358] ;  /* 0x00006b00ff0477ac */ /* 0x000e620008000a00 */
[----:B------:R-:W-:Y:S01]  /*00f0*/  IMAD R9, R0, UR7, R5 ;  /* 0x0000000700097c24 */ /* 0x000fe2000f8e0205 */
[----:B------:R-:W2:Y:S05]  /*0100*/  LDCU.64 UR8, c[0x0][0x388] ;  /* 0x00007100ff0877ac */ /* 0x000eaa0008000a00 */
[----:B------:R-:W3:Y:S01]  /*0110*/  LDC.64 R6, c[0x0][0x398] ;  /* 0x0000e600ff067b82 */ /* 0x000ee20000000a00 */
[----:B0-----:R-:W-:-:S06]  /*0120*/  IMAD.WIDE R2, R9, 0x10, R2 ;  /* 0x0000001009027825 */ /* 0x001fcc00078e0202 */
[----:B-1----:R-:W2:Y:S01]  /*0130*/  LDG.E.64 R2, desc[UR4][R2.64] ;  /* 0x0000000402027981 */ /* 0x002ea2000c1e1b00 */
[----:B---3--:R-:W-:Y:S01]  /*0140*/  IMAD.WIDE R6, R9, 0x8, R6 ;  /* 0x0000000809067825 */ /* 0x008fe200078e0206 */
[----:B--2---:R-:W-:-:S07]  /*0150*/  DMUL R4, R2, UR8 ;  /* 0x0000000802047c28 */ /* 0x004fce0008000000 */
[----:B------:R-:W-:Y:S01]  /*0160*/  STG.E.64 desc[UR4][R6.64], R4 ;  /* 0x0000000406007986 */ /* 0x000fe2000c101b04 */
[----:B------:R-:W-:Y:S05]  /*0170*/  EXIT ;  /* 0x000000000000794d */ /* 0x000fea0003800000 */
.L_x_0:
[----:B------:R-:W-:-:S00]  /*0180*/  BRA `(.L_x_0) ;  /* 0xfffffffc00fc7947 */ /* 0x000fc0000383ffff */
[----:B------:R-:W-:-:S00]  /*0190*/  NOP ;  /* 0x0000000000007918 */ /* 0x000fc00000000000 */
        /* <DEDUP_REMOVED lines=14> */
.L_x_32:


//--------------------- .text._Z6kGreeniiiiiddPd  --------------------------
	.section	.text._Z6kGreeniiiiiddPd,"ax",@progbits
	.align	128
        .global         _Z6kGreeniiiiiddPd
        .type           _Z6kGreeniiiiiddPd,@function
        .size           _Z6kGreeniiiiiddPd,(.L_x_30 - _Z6kGreeniiiiiddPd)
        .other          _Z6kGreeniiiiiddPd,@"STO_CUDA_ENTRY STV_DEFAULT"
_Z6kGreeniiiiiddPd:
.text._Z6kGreeniiiiiddPd:
        /* <DEDUP_REMOVED lines=13> */
[----:B------:R-:W0:Y:S01]  /*00d0*/  LDCU.64 UR8, c[0x0][0x380] ;  /* 0x00007000ff0877ac */ /* 0x000e220008000a00 */
[----:B------:R-:W1:Y:S01]  /*00e0*/  LDCU UR4, c[0x0][0x390] ;  /* 0x00007200ff0477ac */ /* 0x000e620008000800 */
[----:B0-----:R-:W-:Y:S02]  /*00f0*/  ISETP.GE.AND P1, PT, R7, UR9, PT ;  /* 0x0000000907007c0c */ /* 0x001fe4000bf26270 */
[C---:B------:R-:W-:Y:S01]  /*0100*/  ISETP.GE.AND P0, PT, R6.reuse, UR8, PT ;  /* 0x0000000806007c0c */ /* 0x040fe2000bf06270 */
[----:B-1----:R-:W-:Y:S01]  /*0110*/  IMAD R0, R6, UR4, RZ ;  /* 0x0000000406007c24 */ /* 0x002fe2000f8e02ff */
[----:B------:R-:W0:Y:S03]  /*0120*/  LDCU.64 UR4, c[0x0][0x358] ;  /* 0x00006b00ff0477ac */ /* 0x000e260008000a00 */
[----:B------:R-:W-:-:S06]  /*0130*/  IMAD R0, R0, 0x2, R7 ;  /* 0x0000000200007824 */ /* 0x000fcc00078e0207 */
[----:B------:R-:W-:Y:S02]  /*0140*/  @P1 IADD3 R7, PT, PT, -R7, UR7, RZ ;  /* 0x0000000707071c10 */ /* 0x000fe4000fffe1ff */
[----:B------:R-:W-:Y:S02]  /*0150*/  @P0 IADD3 R6, PT, PT, -R6, UR6, RZ ;  /* 0x0000000606060c10 */ /* 0x000fe4000fffe1ff */
[----:B------:R-:W1:Y:S08]  /*0160*/  I2F.F64 R2, R7 ;  /* 0x0000000700027312 */ /* 0x000e700000201c00 */
[----:B------:R-:W2:Y:S01]  /*0170*/  I2F.F64 R4, R6 ;  /* 0x0000000600047312 */ /* 0x000ea20000201c00 */
[----:B-1----:R-:W-:-:S08]  /*0180*/  DMUL R2, R2, R2 ;  /* 0x0000000202027228 */ /* 0x002fd00000000000 */
[----:B--2---:R-:W-:-:S08]  /*0190*/  DFMA R4, R4, R4, R2 ;  /* 0x000000040404722b */ /* 0x004fd00000000002 */
[----:B------:R-:W-:-:S14]  /*01a0*/  DSETP.GT.AND P0, PT, R4, RZ, PT ;  /* 0x000000ff0400722a */ /* 0x000fdc0003f04000 */
[----:B0-----:R-:W-:Y:S05]  /*01b0*/  @!P0 BRA `(.L_x_1) ;  /* 0x0000000400c88947 */ /* 0x001fea0003800000 */
[----:B------:R-:W0:Y:S01]  /*01c0*/  MUFU.RSQ64H R7, R5 ;  /* 0x0000000500077308 */ /* 0x000e220000001c00 */
[----:B------:R-:W-:Y:S01]  /*01d0*/  VIADD R6, R5, 0xfcb00000 ;  /* 0xfcb0000005067836 */ /* 0x000fe20000000000 */
[----:B------:R-:W-:Y:S01]  /*01e0*/  BSSY.RECONVERGENT B0, `(.L_x_2) ;  /* 0x0000013000007945 */ /* 0x000fe20003800200 */
[----:B------:R-:W-:Y:S02]  /*01f0*/  IMAD.MOV.U32 R8, RZ, RZ, 0x0 ;  /* 0x00000000ff087424 */ /* 0x000fe400078e00ff */
[----:B------:R-:W-:Y:S01]  /*0200*/  IMAD.MOV.U32 R9, RZ, RZ, 0x3fd80000 ;  /* 0x3fd80000ff097424 */ /* 0x000fe200078e00ff */
[----:B------:R-:W-:Y:S01]  /*0210*/  ISETP.GE.U32.AND P0, PT, R6, 0x7ca00000, PT ;  /* 0x7ca000000600780c */ /* 0x000fe20003f06070 */
[----:B0-----:R-:W-:-:S08]  /*0220*/  DMUL R2, R6, R6 ;  /* 0x0000000606027228 */ /* 0x001fd00000000000 */
[----:B------:R-:W-:-:S08]  /*0230*/  DFMA R2, R4, -R2, 1 ;  /* 0x3ff000000402742b */ /* 0x000fd00000000802 */
[----:B------:R-:W-:Y:S02]  /*0240*/  DFMA R8, R2, R8, 0.5 ;  /* 0x3fe000000208742b */ /* 0x000fe40000000008 */
[----:B------:R-:W-:-:S08]  /*0250*/  DMUL R2, R6, R2 ;  /* 0x0000000206027228 */ /* 0x000fd00000000000 */
[----:B------:R-:W-:-:S08]  /*0260*/  DFMA R8, R8, R2, R6 ;  /* 0x000000020808722b */ /* 0x000fd00000000006 */
[----:B------:R-:W-:Y:S02]  /*0270*/  DMUL R10, R4, R8 ;  /* 0x00000008040a7228 */ /* 0x000fe40000000000 */
[----:B------:R-:W-:Y:S02]  /*0280*/  VIADD R15, R9, 0xfff00000 ;  /* 0xfff00000090f7836 */ /* 0x000fe40000000000 */
[----:B------:R-:W-:-:S04]  /*0290*/  IMAD.MOV.U32 R14, RZ, RZ, R8 ;  /* 0x000000ffff0e7224 */ /* 0x000fc800078e0008 */
[----:B------:R-:W-:-:S08]  /*02a0*/  DFMA R12, R10, -R10, R4 ;  /* 0x8000000a0a0c722b */ /* 0x000fd00000000004 */
[----:B------:R-:W-:Y:S01]  /*02b0*/  DFMA R2, R12, R14, R10 ;  /* 0x0000000e0c02722b */ /* 0x000fe2000000000a */
[----:B------:R-:W-:Y:S10]  /*02c0*/  @!P0 BRA `(.L_x_3) ;  /* 0x0000000000108947 */ /* 0x000ff40003800000 */
[----:B------:R-:W-:-:S07]  /*02d0*/  MOV R2, 0x2f0 ;  /* 0x000002f000027802 */ /* 0x000fce0000000f00 */
[----:B------:R-:W-:Y:S05]  /*02e0*/  CALL.REL.NOINC `($__internal_1_$__cuda_sm20_dsqrt_rn_f64_mediumpath_v1) ;  /* 0x0000001000887944 */ /* 0x000fea0003c00000 */
[----:B------:R-:W-:Y:S01]  /*02f0*/  MOV R2, R6 ;  /* 0x0000000600027202 */ /* 0x000fe20000000f00 */
[----:B------:R-:W-:-:S07]  /*0300*/  IMAD.MOV.U32 R3, RZ, RZ, R7 ;  /* 0x000000ffff037224 */ /* 0x000fce00078e0007 */
.L_x_3:
[----:B------:R-:W-:Y:S05]  /*0310*/  BSYNC.RECONVERGENT B0 ;  /* 0x0000000000007941 */ /* 0x000fea0003800200 */
.L_x_2:
[----:B------:R-:W0:Y:S01]  /*0320*/  LDCU.64 UR6, c[0x0][0x3a0] ;  /* 0x00007400ff0677ac */ /* 0x000e220008000a00 */
[----:B------:R-:W-:Y:S01]  /*0330*/  BSSY.RECONVERGENT B0, `(.L_x_4) ;  /* 0x0000054000007945 */ /* 0x000fe20003800200 */
[----:B0-----:R-:W-:-:S10]  /*0340*/  DMUL R4, R2, UR6 ;  /* 0x0000000602047c28 */ /* 0x001fd40008000000 */
[----:B------:R-:W-:Y:S01]  /*0350*/  ISETP.GT.AND P0, PT, R5, 0xfffff, PT ;  /* 0x000fffff0500780c */ /* 0x000fe20003f04270 */
[----:B------:R-:W-:Y:S02]  /*0360*/  IMAD.MOV.U32 R6, RZ, RZ, R4 ;  /* 0x000000ffff067224 */ /* 0x000fe400078e0004 */
[--C-:B------:R-:W-:Y:S02]  /*0370*/  IMAD.MOV.U32 R7, RZ, RZ, R5.reuse ;  /* 0x000000ffff077224 */ /* 0x100fe400078e0005 */
[----:B------:R-:W-:-:S08]  /*0380*/  IMAD.MOV.U32 R3, RZ, RZ, R5 ;  /* 0x000000ffff037224 */ /* 0x000fd000078e0005 */
[----:B------:R-:W-:-:S10]  /*0390*/  @!P0 DMUL R6, R6, 1.80143985094819840000e+16 ;  /* 0x4350000006068828 */ /* 0x000fd40000000000 */
[----:B------:R-:W-:Y:S02]  /*03a0*/  @!P0 IMAD.MOV.U32 R3, RZ, RZ, R7 ;  /* 0x000000ffff038224 */ /* 0x000fe400078e0007 */
[----:B------:R-:W-:Y:S02]  /*03b0*/  @!P0 IMAD.MOV.U32 R4, RZ, RZ, R6 ;  /* 0x000000ffff048224 */ /* 0x000fe400078e0006 */
[----:B------:R-:W-:-:S05]  /*03c0*/  VIADD R2, R3, 0xffffffff ;  /* 0xffffffff03027836 */ /* 0x000fca0000000000 */
[----:B------:R-:W-:Y:S02]  /*03d0*/  ISETP.GT.U32.AND P1, PT, R2, 0x7feffffe, PT ;  /* 0x7feffffe0200780c */ /* 0x000fe40003f24070 */
[----:B------:R-:W-:Y:S01]  /*03e0*/  MOV R2, 0xfffffc01 ;  /* 0xfffffc0100027802 */ /* 0x000fe20000000f00 */
[----:B------:R-:W-:-:S10]  /*03f0*/  @!P0 IMAD.MOV.U32 R2, RZ, RZ, -0x435 ;  /* 0xfffffbcbff028424 */ /* 0x000fd400078e00ff */
[----:B------:R-:W-:Y:S05]  /*0400*/  @P1 BRA `(.L_x_5) ;  /* 0x0000000400001947 */ /* 0x000fea0003800000 */
[----:B------:R-:W-:Y:S01]  /*0410*/  LOP3.LUT R5, R3, 0xfffff, RZ, 0xc0, !PT ;  /* 0x000fffff03057812 */ /* 0x000fe200078ec0ff */
[----:B------:R-:W-:Y:S01]  /*0420*/  IMAD.MOV.U32 R6, RZ, RZ, RZ ;  /* 0x000000ffff067224 */ /* 0x000fe200078e00ff */
[----:B------:R-:W-:Y:S01]  /*0430*/  MOV R14, 0x8b7a8b04 ;  /* 0x8b7a8b04000e7802 */ /* 0x000fe20000000f00 */
[----:B------:R-:W-:Y:S01]  /*0440*/  IMAD.MOV.U32 R15, RZ, RZ, 0x3ed0ee25 ;  /* 0x3ed0ee25ff0f7424 */ /* 0x000fe200078e00ff */
[----:B------:R-:W-:Y:S01]  /*0450*/  LOP3.LUT R5, R5, 0x3ff00000, RZ, 0xfc, !PT ;  /* 0x3ff0000005057812 */ /* 0x000fe200078efcff */
[----:B------:R-:W-:Y:S01]  /*0460*/  UMOV UR6, 0x3ae80f1e ;  /* 0x3ae80f1e00067882 */ /* 0x000fe20000000000 */
[----:B------:R-:W-:Y:S01]  /*0470*/  UMOV UR7, 0x3eb1380b ;  /* 0x3eb1380b00077882 */ /* 0x000fe20000000000 */
[----:B------:R-:W-:Y:S01]  /*0480*/  LEA.HI R16, R3, R2, RZ, 0xc ;  /* 0x0000000203107211 */ /* 0x000fe200078f60ff */
[----:B------:R-:W-:Y:S01]  /*0490*/  IMAD.MOV.U32 R17, RZ, RZ, 0x43300000 ;  /* 0x43300000ff117424 */ /* 0x000fe200078e00ff */
[----:B------:R-:W-:Y:S01]  /*04a0*/  ISETP.GE.U32.AND P0, PT, R5, 0x3ff6a09f, PT ;  /* 0x3ff6a09f0500780c */ /* 0x000fe20003f06070 */
[----:B------:R-:W-:Y:S01]  /*04b0*/  UMOV UR8, 0x80000000 ;  /* 0x8000000000087882 */ /* 0x000fe20000000000 */
[----:B------:R-:W-:-:S11]  /*04c0*/  UMOV UR9, 0x43300000 ;  /* 0x4330000000097882 */ /* 0x000fd60000000000 */
[----:B------:R-:W-:Y:S02]  /*04d0*/  @P0 VIADD R7, R5, 0xfff00000 ;  /* 0xfff0000005070836 */ /* 0x000fe40000000000 */
[----:B------:R-:W-:Y:S02]  /*04e0*/  @P0 VIADD R16, R16, 0x1 ;  /* 0x0000000110100836 */ /* 0x000fe40000000000 */
[----:B------:R-:W-:-:S03]  /*04f0*/  @P0 IMAD.MOV.U32 R5, RZ, RZ, R7 ;  /* 0x000000ffff050224 */ /* 0x000fc600078e0007 */
[----:B------:R-:W-:-:S03]  /*0500*/  LOP3.LUT R16, R16, 0x80000000, RZ, 0x3c, !PT ;  /* 0x8000000010107812 */ /* 0x000fc600078e3cff */
[C---:B------:R-:W-:Y:S02]  /*0510*/  DADD R12, R4.reuse, 1 ;  /* 0x3ff00000040c7429 */ /* 0x040fe40000000000 */
[----:B------:R-:W-:-:S04]  /*0520*/  DADD R4, R4, -1 ;  /* 0xbff0000004047429 */ /* 0x000fc80000000000 */
[----:B------:R-:W0:Y:S02]  /*0530*/  MUFU.RCP64H R7, R13 ;  /* 0x0000000d00077308 */ /* 0x000e240000001800 */
[----:B0-----:R-:W-:-:S08]  /*0540*/  DFMA R8, -R12, R6, 1 ;  /* 0x3ff000000c08742b */ /* 0x001fd00000000106 */
[----:B------:R-:W-:-:S08]  /*0550*/  DFMA R8, R8, R8, R8 ;  /* 0x000000080808722b */ /* 0x000fd00000000008 */
[----:B------:R-:W-:-:S08]  /*0560*/  DFMA R6, R6, R8, R6 ;  /* 0x000000080606722b */ /* 0x000fd00000000006 */
[----:B------:R-:W-:-:S08]  /*0570*/  DMUL R8, R4, R6 ;  /* 0x0000000604087228 */ /* 0x000fd00000000000 */
[----:B------:R-:W-:-:S08]  /*0580*/  DFMA R8, R4, R6, R8 ;  /* 0x000000060408722b */ /* 0x000fd00000000008 */
[----:B------:R-:W-:Y:S02]  /*0590*/  DMUL R10, R8, R8 ;  /* 0x00000008080a7228 */ /* 0x000fe40000000000 */
[----:B------:R-:W-:-:S06]  /*05a0*/  DADD R2, R4, -R8 ;  /* 0x0000000004027229 */ /* 0x000fcc0000000808 */
[----:B------:R-:W-:Y:S01]  /*05b0*/  DFMA R12, R10, UR6, R14 ;  /* 0x000000060a0c7c2b */ /* 0x000fe2000800000e */
[----:B------:R-:W-:Y:S01]  /*05c0*/  UMOV UR6, 0x9f02676f ;  /* 0x9f02676f00067882 */ /* 0x000fe20000000000 */
[----:B------:R-:W-:Y:S01]  /*05d0*/  UMOV UR7, 0x3ef3b266 ;  /* 0x3ef3b26600077882 */ /* 0x000fe20000000000 */
[----:B------:R-:W-:Y:S02]  /*05e0*/  DADD R14, R2, R2 ;  /* 0x00000000020e7229 */ /* 0x000fe40000000002 */
[----:B------:R-:W-:Y:S01]  /*05f0*/  DADD R2, R16, -UR8 ;  /* 0x8000000810027e29 */ /* 0x000fe20008000000 */
[----:B------:R-:W-:Y:S01]  /*0600*/  UMOV UR8, 0xfefa39ef ;  /* 0xfefa39ef00087882 */ /* 0x000fe20000000000 */
[----:B------:R-:W-:Y:S01]  /*0610*/  UMOV UR9, 0x3fe62e42 ;  /* 0x3fe62e4200097882 */ /* 0x000fe20000000000 */
[----:B------:R-:W-:Y:S01]  /*0620*/  DFMA R12, R10, R12, UR6 ;  /* 0x000000060a0c7e2b */ /* 0x000fe2000800000c */
[----:B------:R-:W-:Y:S01]  /*0630*/  UMOV UR6, 0xa9ab0956 ;  /* 0xa9ab095600067882 */ /* 0x000fe20000000000 */
[----:B------:R-:W-:Y:S01]  /*0640*/  UMOV UR7, 0x3f1745cb ;  /* 0x3f1745cb00077882 */ /* 0x000fe20000000000 */
[----:B------:R-:W-:-:S02]  /*0650*/  DFMA R14, R4, -R8, R14 ;  /* 0x80000008040e722b */ /* 0x000fc4000000000e */
[----:B------:R-:W-:-:S03]  /*0660*/  DFMA R4, R2, UR8, R8 ;  /* 0x0000000802047c2b */ /* 0x000fc60008000008 */
[----:B------:R-:W-:Y:S01]  /*0670*/  DFMA R12, R10, R12, UR6 ;  /* 0x000000060a0c7e2b */ /* 0x000fe2000800000c */
[----:B------:R-:W-:Y:S01]  /*0680*/  UMOV UR6, 0x2d1b5154 ;  /* 0x2d1b515400067882 */ /* 0x000fe20000000000 */
[----:B------:R-:W-:Y:S01]  /*0690*/  UMOV UR7, 0x3f3c71c7 ;  /* 0x3f3c71c700077882 */ /* 0x000fe20000000000 */
[----:B------:R-:W-:-:S05]  /*06a0*/  DMUL R14, R6, R14 ;  /* 0x0000000e060e7228 */ /* 0x000fca0000000000 */
[----:B------:R-:W-:Y:S01]  /*06b0*/  DFMA R12, R10, R12, UR6 ;  /* 0x000000060a0c7e2b */ /* 0x000fe2000800000c */
[----:B------:R-:W-:Y:S01]  /*06c0*/  UMOV UR6, 0x923be72d ;  /* 0x923be72d00067882 */ /* 0x000fe20000000000 */
[----:B------:R-:W-:-:S06]  /*06d0*/  UMOV UR7, 0x3f624924 ;  /* 0x3f62492400077882 */ /* 0x000fcc0000000000 */
        /* <DEDUP_REMOVED lines=8> */
[----:B------:R-:W-:Y:S02]  /*0760*/  UMOV UR7, 0x3fe62e42 ;  /* 0x3fe62e4200077882 */ /* 0x000fe40000000000 */
[----:B------:R-:W-:Y:S01]  /*0770*/  DFMA R16, R2, -UR6, R4 ;  /* 0x8000000602107c2b */ /* 0x000fe20008000004 */
[----:B------:R-:W-:Y:S01]  /*0780*/  UMOV UR6, 0x3b39803f ;  /* 0x3b39803f00067882 */ /* 0x000fe20000000000 */
[----:B------:R-:W-:Y:S02]  /*0790*/  UMOV UR7, 0x3c7abc9e ;  /* 0x3c7abc9e00077882 */ /* 0x000fe40000000000 */
[----:B------:R-:W-:-:S04]  /*07a0*/  DMUL R12, R10, R12 ;  /* 0x0000000c0a0c7228 */ /* 0x000fc80000000000 */
[----:B------:R-:W-:-:S04]  /*07b0*/  DADD R16, -R8, R16 ;  /* 0x0000000008107229 */ /* 0x000fc80000000110 */
[----:B------:R-:W-:-:S08]  /*07c0*/  DFMA R12, R8, R12, R14 ;  /* 0x0000000c080c722b */ /* 0x000fd0000000000e */
[----:B------:R-:W-:-:S08]  /*07d0*/  DADD R12, R12, -R16 ;  /* 0x000000000c0c7229 */ /* 0x000fd00000000810 */
[----:B------:R-:W-:-:S08]  /*07e0*/  DFMA R12, R2, UR6, R12 ;  /* 0x00000006020c7c2b */ /* 0x000fd0000800000c */
[----:B------:R-:W-:Y:S01]  /*07f0*/  DADD R4, R4, R12 ;  /* 0x0000000004047229 */ /* 0x000fe2000000000c */
[----:B------:R-:W-:Y:S10]  /*0800*/  BRA `(.L_x_6) ;  /* 0x0000000000187947 */ /* 0x000ff40003800000 */
.L_x_5:
[----:B------:R-:W-:Y:S01]  /*0810*/  IMAD.MOV.U32 R2, RZ, RZ, 0x0 ;  /* 0x00000000ff027424 */ /* 0x000fe200078e00ff */
[----:B------:R-:W-:Y:S01]  /*0820*/  LOP3.LUT P0, RZ, R7, 0x7fffffff, RZ, 0xc0, !PT ;  /* 0x7fffffff07ff7812 */ /* 0x000fe2000780c0ff */
[----:B------:R-:W-:-:S06]  /*0830*/  IMAD.MOV.U32 R3, RZ, RZ, 0x7ff00000 ;  /* 0x7ff00000ff037424 */ /* 0x000fcc00078e00ff */
[----:B------:R-:W-:-:S10]  /*0840*/  DFMA R2, R6, R2, +INF ;  /* 0x7ff000000602742b */ /* 0x000fd40000000002 */
[----:B------:R-:W-:Y:S02]  /*0850*/  FSEL R4, R2, RZ, P0 ;  /* 0x000000ff02047208 */ /* 0x000fe40000000000 */
[----:B------:R-:W-:-:S07]  /*0860*/  FSEL R5, R3, -QNAN , P0 ;  /* 0xfff0000003057808 */ /* 0x000fce0000000000 */
.L_x_6:
[----:B------:R-:W-:Y:S05]  /*0870*/  BSYNC.RECONVERGENT B0 ;  /* 0x0000000000007941 */ /* 0x000fea0003800200 */
.L_x_4:
[----:B------:R-:W0:Y:S01]  /*0880*/  LDC.64 R2, c[0x0][0x3a8] ;  /* 0x0000ea00ff027b82 */ /* 0x000e220000000a00 */
[----:B------:R-:W1:Y:S02]  /*0890*/  LDCU.64 UR6, c[0x0][0x398] ;  /* 0x00007300ff0677ac */ /* 0x000e640008000a00 */
[----:B-1----:R-:W-:Y:S01]  /*08a0*/  DMUL R4, R4, UR6 ;  /* 0x0000000604047c28 */ /* 0x002fe20008000000 */
[----:B0-----:R-:W-:-:S06]  /*08b0*/  IMAD.WIDE R2, R0, 0x8, R2 ;  /* 0x0000000800027825 */ /* 0x001fcc00078e0202 */
[----:B------:R-:W-:Y:S01]  /*08c0*/  STG.E.64 desc[UR4][R2.64], R4 ;  /* 0x0000000402007986 */ /* 0x000fe2000c101b04 */
[----:B------:R-:W-:Y:S05]  /*08d0*/  EXIT ;  /* 0x000000000000794d */ /* 0x000fea0003800000 */
.L_x_1:
[----:B------:R-:W0:Y:S01]  /*08e0*/  MUFU.RCP64H R3, 1.77245330810546875 ;  /* 0x3ffc5bf800037908 */ /* 0x000e220000001800 */
[----:B------:R-:W-:Y:S01]  /*08f0*/  MOV R6, 0x91b4ef6a ;  /* 0x91b4ef6a00067802 */ /* 0x000fe20000000f00 */
[----:B------:R-:W-:Y:S01]  /*0900*/  IMAD.MOV.U32 R7, RZ, RZ, 0x3ffc5bf8 ;  /* 0x3ffc5bf8ff077424 */ /* 0x000fe200078e00ff */
[----:B------:R-:W1:Y:S01]  /*0910*/  LDCU.64 UR6, c[0x0][0x3a0] ;  /* 0x00007400ff0677ac */ /* 0x000e620008000a00 */
[----:B------:R-:W-:Y:S01]  /*0920*/  IMAD.MOV.U32 R2, RZ, RZ, 0x1 ;  /* 0x00000001ff027424 */ /* 0x000fe200078e00ff */
[----:B------:R-:W2:Y:S05]  /*0930*/  LDC R8, c[0x0][0x3a4] ;  /* 0x0000e900ff087b82 */ /* 0x000eaa0000000800 */
[----:B0-----:R-:W-:-:S08]  /*0940*/  DFMA R4, R2, -R6, 1 ;  /* 0x3ff000000204742b */ /* 0x001fd00000000806 */
[----:B------:R-:W-:Y:S01]  /*0950*/  DFMA R4, R4, R4, R4 ;  /* 0x000000040404722b */ /* 0x000fe20000000004 */
[----:B--2---:R-:W-:-:S07]  /*0960*/  FSETP.GEU.AND P1, PT, |R8|, 6.5827683646048100446e-37, PT ;  /* 0x036000000800780b */ /* 0x004fce0003f2e200 */
[----:B------:R-:W-:-:S08]  /*0970*/  DFMA R4, R2, R4, R2 ;  /* 0x000000040204722b */ /* 0x000fd00000000002 */
[----:B------:R-:W-:-:S08]  /*0980*/  DFMA R2, R4, -R6, 1 ;  /* 0x3ff000000402742b */ /* 0x000fd00000000806 */
[----:B------:R-:W-:-:S08]  /*0990*/  DFMA R2, R4, R2, R4 ;  /* 0x000000020402722b */ /* 0x000fd00000000004 */
[----:B-1----:R-:W-:-:S08]  /*09a0*/  DMUL R4, R2, UR6 ;  /* 0x0000000602047c28 */ /* 0x002fd00008000000 */
[----:B------:R-:W-:-:S08]  /*09b0*/  DFMA R6, R4, -R6, UR6 ;  /* 0x0000000604067e2b */ /* 0x000fd00008000806 */
[----:B------:R-:W-:-:S10]  /*09c0*/  DFMA R2, R2, R6, R4 ;  /* 0x000000060202722b */ /* 0x000fd40000000004 */
[----:B------:R-:W-:-:S05]  /*09d0*/  FFMA R4, RZ, 1.9715566635131835938, R3 ;  /* 0x3ffc5bf8ff047823 */ /* 0x000fca0000000003 */
[----:B------:R-:W-:-:S13]  /*09e0*/  FSETP.GT.AND P0, PT, |R4|, 1.469367938527859385e-39, PT ;  /* 0x001000000400780b */ /* 0x000fda0003f04200 */
[----:B------:R-:W-:Y:S05]  /*09f0*/  @P0 BRA P1, `(.L_x_7) ;  /* 0x0000000000080947 */ /* 0x000fea0000800000 */
[----:B------:R-:W-:-:S07]  /*0a00*/  MOV R6, 0xa20 ;  /* 0x00000a2000067802 */ /* 0x000fce0000000f00 */
[----:B------:R-:W-:Y:S05]  /*0a10*/  CALL.REL.NOINC `($__internal_0_$__cuda_sm20_div_rn_f64_full) ;  /* 0x00000004007c7944 */ /* 0x000fea0003c00000 */
.L_x_7:
[----:B------:R-:W-:Y:S01]  /*0a20*/  ISETP.GT.AND P0, PT, R3, 0xfffff, PT ;  /* 0x000fffff0300780c */ /* 0x000fe20003f04270 */
[----:B------:R-:W-:Y:S01]  /*0a30*/  IMAD.MOV.U32 R6, RZ, RZ, R2 ;  /* 0x000000ffff067224 */ /* 0x000fe200078e0002 */
[----:B------:R-:W-:Y:S01]  /*0a40*/  BSSY.RECONVERGENT B0, `(.L_x_8) ;  /* 0x0000052000007945 */ /* 0x000fe20003800200 */
[--C-:B------:R-:W-:Y:S02]  /*0a50*/  IMAD.MOV.U32 R7, RZ, RZ, R3.reuse ;  /* 0x000000ffff077224 */ /* 0x100fe400078e0003 */
[----:B------:R-:W-:-:S08]  /*0a60*/  IMAD.MOV.U32 R4, RZ, RZ, R3 ;  /* 0x000000ffff047224 */ /* 0x000fd000078e0003 */
[----:B------:R-:W-:-:S10]  /*0a70*/  @!P0 DMUL R6, R6, 1.80143985094819840000e+16 ;  /* 0x4350000006068828 */ /* 0x000fd40000000000 */
[----:B------:R-:W-:Y:S01]  /*0a80*/  @!P0 MOV R4, R7 ;  /* 0x0000000700048202 */ /* 0x000fe20000000f00 */
[----:B------:R-:W-:-:S04]  /*0a90*/  @!P0 IMAD.MOV.U32 R2, RZ, RZ, R6 ;  /* 0x000000ffff028224 */ /* 0x000fc800078e0006 */
[----:B------:R-:W-:-:S05]  /*0aa0*/  VIADD R3, R4, 0xffffffff ;  /* 0xffffffff04037836 */ /* 0x000fca0000000000 */
[----:B------:R-:W-:Y:S01]  /*0ab0*/  ISETP.GT.U32.AND P1, PT, R3, 0x7feffffe, PT ;  /* 0x7feffffe0300780c */ /* 0x000fe20003f24070 */
[----:B------:R-:W-:Y:S02]  /*0ac0*/  IMAD.MOV.U32 R3, RZ, RZ, -0x3ff ;  /* 0xfffffc01ff037424 */ /* 0x000fe400078e00ff */
[----:B------:R-:W-:-:S10]  /*0ad0*/  @!P0 IMAD.MOV.U32 R3, RZ, RZ, -0x435 ;  /* 0xfffffbcbff038424 */ /* 0x000fd400078e00ff */
[----:B------:R-:W-:Y:S05]  /*0ae0*/  @P1 BRA `(.L_x_9) ;  /* 0x0000000400041947 */ /* 0x000fea0003800000 */
[C---:B------:R-:W-:Y:S01]  /*0af0*/  LOP3.LUT R5, R4.reuse, 0xfffff, RZ, 0xc0, !PT ;  /* 0x000fffff04057812 */ /* 0x040fe200078ec0ff */
[----:B------:R-:W-:Y:S01]  /*0b00*/  IMAD.MOV.U32 R6, RZ, RZ, R2 ;  /* 0x000000ffff067224 */ /* 0x000fe200078e0002 */
[----:B------:R-:W-:Y:S01]  /*0b10*/  UMOV UR6, 0x3ae80f1e ;  /* 0x3ae80f1e00067882 */ /* 0x000fe20000000000 */
[----:B------:R-:W-:Y:S01]  /*0b20*/  IMAD.MOV.U32 R8, RZ, RZ, RZ ;  /* 0x000000ffff087224 */ /* 0x000fe200078e00ff */
[----:B------:R-:W-:Y:S01]  /*0b30*/  LOP3.LUT R7, R5, 0x3ff00000, RZ, 0xfc, !PT ;  /* 0x3ff0000005077812 */ /* 0x000fe200078efcff */
[----:B------:R-:W-:Y:S01]  /*0b40*/  IMAD.MOV.U32 R16, RZ, RZ, -0x748574fc ;  /* 0x8b7a8b04ff107424 */ /* 0x000fe200078e00ff */
[----:B------:R-:W-:Y:S01]  /*0b50*/  UMOV UR7, 0x3eb1380b ;  /* 0x3eb1380b00077882 */ /* 0x000fe20000000000 */
[----:B------:R-:W-:Y:S01]  /*0b60*/  IMAD.MOV.U32 R17, RZ, RZ, 0x3ed0ee25 ;  /* 0x3ed0ee25ff117424 */ /* 0x000fe200078e00ff */
[----:B------:R-:W-:Y:S01]  /*0b70*/  ISETP.GE.U32.AND P0, PT, R7, 0x3ff6a09f, PT ;  /* 0x3ff6a09f0700780c */ /* 0x000fe20003f06070 */
[----:B------:R-:W-:Y:S01]  /*0b80*/  UMOV UR8, 0x80000000 ;  /* 0x8000000000087882 */ /* 0x000fe20000000000 */
[----:B------:R-:W-:Y:S01]  /*0b90*/  LEA.HI R4, R4, R3, RZ, 0xc ;  /* 0x0000000304047211 */ /* 0x000fe200078f60ff */
[----:B------:R-:W-:-:S10]  /*0ba0*/  UMOV UR9, 0x43300000 ;  /* 0x4330000000097882 */ /* 0x000fd40000000000 */
[----:B------:R-:W-:Y:S01]  /*0bb0*/  @P0 IADD3 R5, PT, PT, R7, -0x100000, RZ ;  /* 0xfff0000007050810 */ /* 0x000fe20007ffe0ff */
[----:B------:R-:W-:-:S04]  /*0bc0*/  @P0 VIADD R4, R4, 0x1 ;  /* 0x0000000104040836 */ /* 0x000fc80000000000 */
[----:B------:R-:W-:-:S06]  /*0bd0*/  @P0 IMAD.MOV.U32 R7, RZ, RZ, R5 ;  /* 0x000000ffff070224 */ /* 0x000fcc00078e0005 */
        /* <DEDUP_REMOVED lines=13> */
[----:B------:R-:W-:Y:S01]  /*0cb0*/  LOP3.LUT R16, R4, 0x80000000, RZ, 0x3c, !PT ;  /* 0x8000000004107812 */ /* 0x000fe200078e3cff */
[----:B------:R-:W-:Y:S01]  /*0cc0*/  DADD R4, R2, R2 ;  /* 0x0000000002047229 */ /* 0x000fe20000000002 */
[----:B------:R-:W-:-:S03]  /*0cd0*/  MOV R17, 0x43300000 ;  /* 0x4330000000117802 */ /* 0x000fc60000000f00 */
[----:B------:R-:W-:Y:S01]  /*0ce0*/  DFMA R14, R12, R14, UR6 ;  /* 0x000000060c0e7e2b */ /* 0x000fe2000800000e */
[----:B------:R-:W-:Y:S01]  /*0cf0*/  UMOV UR6, 0xa9ab0956 ;  /* 0xa9ab095600067882 */ /* 0x000fe20000000000 */
[----:B------:R-:W-:Y:S01]  /*0d00*/  UMOV UR7, 0x3f1745cb ;  /* 0x3f1745cb00077882 */ /* 0x000fe20000000000 */
[----:B------:R-:W-:Y:S01]  /*0d10*/  DADD R2, R16, -UR8 ;  /* 0x8000000810027e29 */ /* 0x000fe20008000000 */
[----:B------:R-:W-:Y:S01]  /*0d20*/  UMOV UR8, 0xfefa39ef ;  /* 0xfefa39ef00087882 */ /* 0x000fe20000000000 */
[----:B------:R-:W-:Y:S01]  /*0d30*/  UMOV UR9, 0x3fe62e42 ;  /* 0x3fe62e4200097882 */ /* 0x000fe20000000000 */
[----:B------:R-:W-:Y:S02]  /*0d40*/  DFMA R6, R6, -R10, R4 ;  /* 0x8000000a0606722b */ /* 0x000fe40000000004 */
[----:B------:R-:W-:Y:S01]  /*0d50*/  DFMA R14, R12, R14, UR6 ;  /* 0x000000060c0e7e2b */ /* 0x000fe2000800000e */
[----:B------:R-:W-:Y:S01]  /*0d60*/  UMOV UR6, 0x2d1b5154 ;  /* 0x2d1b515400067882 */ /* 0x000fe20000000000 */
[----:B------:R-:W-:Y:S01]  /*0d70*/  UMOV UR7, 0x3f3c71c7 ;  /* 0x3f3c71c700077882 */ /* 0x000fe20000000000 */
[----:B------:R-:W-:-:S03]  /*0d80*/  DFMA R4, R2, UR8, R10 ;  /* 0x0000000802047c2b */ /* 0x000fc6000800000a */
[----:B------:R-:W-:Y:S02]  /*0d90*/  DMUL R6, R8, R6 ;  /* 0x0000000608067228 */ /* 0x000fe40000000000 */
        /* <DEDUP_REMOVED lines=22> */
.L_x_9:
[----:B------:R-:W-:Y:S01]  /*0f00*/  IMAD.MOV.U32 R2, RZ, RZ, 0x0 ;  /* 0x00000000ff027424 */ /* 0x000fe200078e00ff */
[----:B------:R-:W-:Y:S01]  /*0f10*/  LOP3.LUT P0, RZ, R7, 0x7fffffff, RZ, 0xc0, !PT ;  /* 0x7fffffff07ff7812 */ /* 0x000fe2000780c0ff */
[----:B------:R-:W-:-:S06]  /*0f20*/  IMAD.MOV.U32 R3, RZ, RZ, 0x7ff00000 ;  /* 0x7ff00000ff037424 */ /* 0x000fcc00078e00ff */
[----:B------:R-:W-:-:S10]  /*0f30*/  DFMA R2, R6, R2, +INF ;  /* 0x7ff000000602742b */ /* 0x000fd40000000002 */
[----:B------:R-:W-:Y:S02]  /*0f40*/  FSEL R4, R2, RZ, P0 ;  /* 0x000000ff02047208 */ /* 0x000fe40000000000 */
[----:B------:R-:W-:-:S07]  /*0f50*/  FSEL R5, R3, -QNAN , P0 ;  /* 0xfff0000003057808 */ /* 0x000fce0000000000 */
.L_x_10:
[----:B------:R-:W-:Y:S05]  /*0f60*/  BSYNC.RECONVERGENT B0 ;  /* 0x0000000000007941 */ /* 0x000fea0003800200 */
.L_x_8:
[----:B------:R-:W0:Y:S01]  /*0f70*/  LDC.64 R6, c[0x0][0x398] ;  /* 0x0000e600ff067b82 */ /* 0x000e220000000a00 */
[----:B------:R-:W-:Y:S02]  /*0f80*/  IMAD.MOV.U32 R2, RZ, RZ, 0x0 ;  /* 0x00000000ff027424 */ /* 0x000fe400078e00ff */
[----:B------:R-:W-:-:S05]  /*0f90*/  IMAD.MOV.U32 R3, RZ, RZ, 0x40000000 ;  /* 0x40000000ff037424 */ /* 0x000fca00078e00ff */
[----:B------:R-:W1:Y:S01]  /*0fa0*/  LDC.64 R8, c[0x0][0x3a8] ;  /* 0x0000ea00ff087b82 */ /* 0x000e620000000a00 */
[----:B------:R-:W-:Y:S02]  /*0fb0*/  DFMA R4, R4, R2, -1 ;  /* 0xbff000000404742b */ /* 0x000fe40000000002 */
[----:B0-----:R-:W-:-:S08]  /*0fc0*/  DMUL R2, R6, 0.5 ;  /* 0x3fe0000006027828 */ /* 0x001fd00000000000 */
[----:B------:R-:W-:Y:S01]  /*0fd0*/  DMUL R2, R4, R2 ;  /* 0x0000000204027228 */ /* 0x000fe20000000000 */
[----:B-1----:R-:W-:-:S06]  /*0fe0*/  IMAD.WIDE R8, R0, 0x8, R8 ;  /* 0x0000000800087825 */ /* 0x002fcc00078e0208 */
[----:B------:R-:W-:Y:S01]  /*0ff0*/  STG.E.64 desc[UR4][R8.64], R2 ;  /* 0x0000000208007986 */ /* 0x000fe2000c101b04 */
[----:B------:R-:W-:Y:S05]  /*1000*/  EXIT ;  /* 0x000000000000794d */ /* 0x000fea0003800000 */
        .weak           $__internal_0_$__cuda_sm20_div_rn_f64_full
        .type           $__internal_0_$__cuda_sm20_div_rn_f64_full,@function
        .size           $__internal_0_$__cuda_sm20_div_rn_f64_full,($__internal_1_$__cuda_sm20_dsqrt_rn_f64_mediumpath_v1 - $__internal_0_$__cuda_sm20_div_rn_f64_full)
$__internal_0_$__cuda_sm20_div_rn_f64_full:
[----:B------:R-:W0:Y:S01]  /*1010*/  LDC.64 R4, c[0x0][0x3a0] ;  /* 0x0000e800ff047b82 */ /* 0x000e220000000a00 */
[----:B------:R-:W-:Y:S01]  /*1020*/  MOV R3, 0x3ffc5bf8 ;  /* 0x3ffc5bf800037802 */ /* 0x000fe20000000f00 */
[----:B------:R-:W-:Y:S01]  /*1030*/  IMAD.MOV.U32 R2, RZ, RZ, -0x6e4b1096 ;  /* 0x91b4ef6aff027424 */ /* 0x000fe200078e00ff */
[----:B------:R-:W-:Y:S01]  /*1040*/  MOV R19, 0x3ff00000 ;  /* 0x3ff0000000137802 */ /* 0x000fe20000000f00 */
[----:B------:R-:W-:Y:S01]  /*1050*/  IMAD.MOV.U32 R8, RZ, RZ, 0x1 ;  /* 0x00000001ff087424 */ /* 0x000fe200078e00ff */
[----:B------:R-:W1:Y:S01]  /*1060*/  MUFU.RCP64H R9, R3 ;  /* 0x0000000300097308 */ /* 0x000e620000001800 */
[----:B------:R-:W-:Y:S02]  /*1070*/  IMAD.MOV.U32 R12, RZ, RZ, 0x1ca00000 ;  /* 0x1ca00000ff0c7424 */ /* 0x000fe400078e00ff */
[----:B------:R-:W-:Y:S02]  /*1080*/  VIADD R20, R19, 0xffffffff ;  /* 0xffffffff13147836 */ /* 0x000fe40000000000 */
[----:B-1----:R-:W-:Y:S01]  /*1090*/  DFMA R10, R8, -R2, 1 ;  /* 0x3ff00000080a742b */ /* 0x002fe20000000802 */
[----:B0-----:R-:W-:-:S02]  /*10a0*/  FSETP.GEU.AND P1, PT, |R5|, 1.469367938527859385e-39, PT ;  /* 0x001000000500780b */ /* 0x001fc40003f2e200 */
[----:B------:R-:W-:-:S04]  /*10b0*/  LOP3.LUT R7, R5, 0x7ff00000, RZ, 0xc0, !PT ;  /* 0x7ff0000005077812 */ /* 0x000fc800078ec0ff */
[----:B------:R-:W-:Y:S01]  /*10c0*/  ISETP.GE.U32.AND P0, PT, R7, 0x3ff00000, PT ;  /* 0x3ff000000700780c */ /* 0x000fe20003f06070 */
[----:B------:R-:W-:Y:S01]  /*10d0*/  DFMA R10, R10, R10, R10 ;  /* 0x0000000a0a0a722b */ /* 0x000fe2000000000a */
[----:B------:R-:W-:Y:S02]  /*10e0*/  IMAD.MOV.U32 R18, RZ, RZ, R7 ;  /* 0x000000ffff127224 */ /* 0x000fe400078e0007 */
[----:B------:R-:W-:-:S04]  /*10f0*/  SEL R12, R12, 0x63400000, !P0 ;  /* 0x634000000c0c7807 */ /* 0x000fc80004000000 */
[C-C-:B------:R-:W-:Y:S01]  /*1100*/  @!P1 LOP3.LUT R14, R12.reuse, 0x80000000, R5.reuse, 0xf8, !PT ;  /* 0x800000000c0e9812 */ /* 0x140fe200078ef805 */
[----:B------:R-:W-:Y:S01]  /*1110*/  DFMA R10, R8, R10, R8 ;  /* 0x0000000a080a722b */ /* 0x000fe20000000008 */
[----:B------:R-:W-:Y:S01]  /*1120*/  LOP3.LUT R9, R12, 0x800fffff, R5, 0xf8, !PT ;  /* 0x800fffff0c097812 */ /* 0x000fe200078ef805 */
[----:B------:R-:W-:Y:S01]  /*1130*/  IMAD.MOV.U32 R8, RZ, RZ, R4 ;  /* 0x000000ffff087224 */ /* 0x000fe200078e0004 */
[----:B------:R-:W-:Y:S01]  /*1140*/  @!P1 LOP3.LUT R15, R14, 0x100000, RZ, 0xfc, !PT ;  /* 0x001000000e0f9812 */ /* 0x000fe200078efcff */
[----:B------:R-:W-:-:S04]  /*1150*/  @!P1 IMAD.MOV.U32 R14, RZ, RZ, RZ ;  /* 0x000000ffff0e9224 */ /* 0x000fc800078e00ff */
[----:B------:R-:W-:Y:S02]  /*1160*/  DFMA R16, R10, -R2, 1 ;  /* 0x3ff000000a10742b */ /* 0x000fe40000000802 */
[----:B------:R-:W-:-:S06]  /*1170*/  @!P1 DFMA R8, R8, 2, -R14 ;  /* 0x400000000808982b */ /* 0x000fcc000000080e */
[----:B------:R-:W-:-:S04]  /*1180*/  DFMA R10, R10, R16, R10 ;  /* 0x000000100a0a722b */ /* 0x000fc8000000000a */
[----:B------:R-:W-:-:S04]  /*1190*/  @!P1 LOP3.LUT R18, R9, 0x7ff00000, RZ, 0xc0, !PT ;  /* 0x7ff0000009129812 */ /* 0x000fc800078ec0ff */
[----:B------:R-:W-:Y:S01]  /*11a0*/  DMUL R14, R10, R8 ;  /* 0x000000080a0e7228 */ /* 0x000fe20000000000 */
[----:B------:R-:W-:-:S05]  /*11b0*/  VIADD R13, R18, 0xffffffff ;  /* 0xffffffff120d7836 */ /* 0x000fca0000000000 */
[----:B------:R-:W-:Y:S02]  /*11c0*/  ISETP.GT.U32.AND P0, PT, R13, 0x7feffffe, PT ;  /* 0x7feffffe0d00780c */ /* 0x000fe40003f04070 */
[----:B------:R-:W-:Y:S02]  /*11d0*/  DFMA R16, R14, -R2, R8 ;  /* 0x800000020e10722b */ /* 0x000fe40000000008 */
[----:B------:R-:W-:-:S06]  /*11e0*/  ISETP.GT.U32.OR P0, PT, R20, 0x7feffffe, P0 ;  /* 0x7feffffe1400780c */ /* 0x000fcc0000704470 */
[----:B------:R-:W-:-:S07]  /*11f0*/  DFMA R10, R10, R16, R14 ;  /* 0x000000100a0a722b */ /* 0x000fce000000000e */
[----:B------:R-:W-:Y:S05]  /*1200*/  @P0 BRA `(.L_x_11) ;  /* 0x0000000000680947 */ /* 0x000fea0003800000 */
[----:B------:R-:W-:-:S05]  /*1210*/  IMAD.MOV.U32 R4, RZ, RZ, 0x3ff00000 ;  /* 0x3ff00000ff047424 */ /* 0x000fca00078e00ff */
[----:B------:R-:W-:Y:S02]  /*1220*/  VIADDMNMX R7, R7, -R4, 0xb9600000, !PT ;  /* 0xb960000007077446 */ /* 0x000fe40007800904 */
[----:B------:R-:W-:Y:S02]  /*1230*/  MOV R4, RZ ;  /* 0x000000ff00047202 */ /* 0x000fe40000000f00 */
[----:B------:R-:W-:-:S05]  /*1240*/  VIMNMX R7, PT, PT, R7, 0x46a00000, PT ;  /* 0x46a0000007077848 */ /* 0x000fca0003fe0100 */
[----:B------:R-:W-:-:S04]  /*1250*/  IMAD.IADD R7, R7, 0x1, -R12 ;  /* 0x0000000107077824 */ /* 0x000fc800078e0a0c */
[----:B------:R-:W-:-:S06]  /*1260*/  VIADD R5, R7, 0x7fe00000 ;  /* 0x7fe0000007057836 */ /* 0x000fcc0000000000 */
[----:B------:R-:W-:-:S10]  /*1270*/  DMUL R12, R10, R4 ;  /* 0x000000040a0c7228 */ /* 0x000fd40000000000 */
[----:B------:R-:W-:-:S13]  /*1280*/  FSETP.GTU.AND P0, PT, |R13|, 1.469367938527859385e-39, PT ;  /* 0x001000000d00780b */ /* 0x000fda0003f0c200 */
[----:B------:R-:W-:Y:S05]  /*1290*/  @P0 BRA `(.L_x_12) ;  /* 0x00000000008c0947 */ /* 0x000fea0003800000 */
[----:B------:R-:W-:Y:S01]  /*12a0*/  DFMA R2, R10, -R2, R8 ;  /* 0x800000020a02722b */ /* 0x000fe20000000008 */
[----:B------:R-:W-:-:S09]  /*12b0*/  IMAD.MOV.U32 R4, RZ, RZ, RZ ;  /* 0x000000ffff047224 */ /* 0x000fd200078e00ff */
[C---:B------:R-:W-:Y:S02]  /*12c0*/  FSETP.NEU.AND P0, PT, R3.reuse, RZ, PT ;  /* 0x000000ff0300720b */ /* 0x040fe40003f0d000 */
[----:B------:R-:W-:-:S04]  /*12d0*/  LOP3.LUT R2, R3, 0x3ffc5bf8, RZ, 0x3c, !PT ;  /* 0x3ffc5bf803027812 */ /* 0x000fc800078e3cff */
[----:B------:R-:W-:-:S04]  /*12e0*/  LOP3.LUT R9, R2, 0x80000000, RZ, 0xc0, !PT ;  /* 0x8000000002097812 */ /* 0x000fc800078ec0ff */
[----:B------:R-:W-:-:S03]  /*12f0*/  LOP3.LUT R5, R9, R5, RZ, 0xfc, !PT ;  /* 0x0000000509057212 */ /* 0x000fc600078efcff */
[----:B------:R-:W-:Y:S05]  /*1300*/  @!P0 BRA `(.L_x_12) ;  /* 0x0000000000708947 */ /* 0x000fea0003800000 */
[----:B------:R-:W-:Y:S01]  /*1310*/  IMAD.MOV R3, RZ, RZ, -R7 ;  /* 0x000000ffff037224 */ /* 0x000fe200078e0a07 */
[----:B------:R-:W-:Y:S01]  /*1320*/  DMUL.RP R4, R10, R4 ;  /* 0x000000040a047228 */ /* 0x000fe20000008000 */
[----:B------:R-:W-:Y:S01]  /*1330*/  IMAD.MOV.U32 R2, RZ, RZ, RZ ;  /* 0x000000ffff027224 */ /* 0x000fe200078e00ff */
[----:B------:R-:W-:-:S05]  /*1340*/  IADD3 R7, PT, PT, -R7, -0x43300000, RZ ;  /* 0xbcd0000007077810 */ /* 0x000fca0007ffe1ff */
[----:B------:R-:W-:-:S03]  /*1350*/  DFMA R2, R12, -R2, R10 ;  /* 0x800000020c02722b */ /* 0x000fc6000000000a */
[----:B------:R-:W-:-:S07]  /*1360*/  LOP3.LUT R9, R5, R9, RZ, 0x3c, !PT ;  /* 0x0000000905097212 */ /* 0x000fce00078e3cff */
[----:B------:R-:W-:-:S04]  /*1370*/  FSETP.NEU.AND P0, PT, |R3|, R7, PT ;  /* 0x000000070300720b */ /* 0x000fc80003f0d200 */
[----:B------:R-:W-:Y:S02]  /*1380*/  FSEL R12, R4, R12, !P0 ;  /* 0x0000000c040c7208 */ /* 0x000fe40004000000 */
[----:B------:R-:W-:Y:S01]  /*1390*/  FSEL R13, R9, R13, !P0 ;  /* 0x0000000d090d7208 */ /* 0x000fe20004000000 */
[----:B------:R-:W-:Y:S06]  /*13a0*/  BRA `(.L_x_12) ;  /* 0x0000000000487947 */ /* 0x000fec0003800000 */
.L_x_11:
[----:B------:R-:W0:Y:S02]  /*13b0*/  LDC.64 R2, c[0x0][0x3a0] ;  /* 0x0000e800ff027b82 */ /* 0x000e240000000a00 */
[----:B0-----:R-:W-:-:S14]  /*13c0*/  DSETP.NAN.AND P0, PT, R2, R2, PT ;  /* 0x000000020200722a */ /* 0x001fdc0003f08000 */
[----:B------:R-:W-:Y:S05]  /*13d0*/  @P0 BRA `(.L_x_13) ;  /* 0x0000000000340947 */ /* 0x000fea0003800000 */
[----:B------:R-:W-:Y:S01]  /*13e0*/  ISETP.NE.AND P0, PT, R18, R19, PT ;  /* 0x000000131200720c */ /* 0x000fe20003f05270 */
[----:B------:R-:W-:Y:S02]  /*13f0*/  IMAD.MOV.U32 R12, RZ, RZ, 0x0 ;  /* 0x00000000ff0c7424 */ /* 0x000fe400078e00ff */
[----:B------:R-:W-:-:S10]  /*1400*/  IMAD.MOV.U32 R13, RZ, RZ, -0x80000 ;  /* 0xfff80000ff0d7424 */ /* 0x000fd400078e00ff */
[----:B------:R-:W-:Y:S05]  /*1410*/  @!P0 BRA `(.L_x_12) ;  /* 0x00000000002c8947 */ /* 0x000fea0003800000 */
[----:B------:R-:W-:Y:S02]  /*1420*/  ISETP.NE.AND P0, PT, R18, 0x7ff00000, PT ;  /* 0x7ff000001200780c */ /* 0x000fe40003f05270 */
[----:B------:R-:W-:Y:S02]  /*1430*/  LOP3.LUT R5, R5, 0x3ffc5bf8, RZ, 0x3c, !PT ;  /* 0x3ffc5bf805057812 */ /* 0x000fe400078e3cff */
[----:B------:R-:W-:Y:S02]  /*1440*/  ISETP.EQ.OR P0, PT, R19, RZ, !P0 ;  /* 0x000000ff1300720c */ /* 0x000fe40004702670 */
[----:B------:R-:W-:-:S11]  /*1450*/  LOP3.LUT R13, R5, 0x80000000, RZ, 0xc0, !PT ;  /* 0x80000000050d7812 */ /* 0x000fd600078ec0ff */
[----:B------:R-:W-:Y:S02]  /*1460*/  @P0 LOP3.LUT R2, R13, 0x7ff00000, RZ, 0xfc, !PT ;  /* 0x7ff000000d020812 */ /* 0x000fe400078efcff */
[----:B------:R-:W-:Y:S01]  /*1470*/  @!P0 MOV R12, RZ ;  /* 0x000000ff000c8202 */ /* 0x000fe20000000f00 */
[----:B------:R-:W-:Y:S02]  /*1480*/  @P0 IMAD.MOV.U32 R12, RZ, RZ, RZ ;  /* 0x000000ffff0c0224 */ /* 0x000fe400078e00ff */
[----:B------:R-:W-:Y:S01]  /*1490*/  @P0 IMAD.MOV.U32 R13, RZ, RZ, R2 ;  /* 0x000000ffff0d0224 */ /* 0x000fe200078e0002 */
[----:B------:R-:W-:Y:S06]  /*14a0*/  BRA `(.L_x_12) ;  /* 0x0000000000087947 */ /* 0x000fec0003800000 */
.L_x_13:
[----:B------:R-:W-:Y:S01]  /*14b0*/  LOP3.LUT R13, R5, 0x80000, RZ, 0xfc, !PT ;  /* 0x00080000050d7812 */ /* 0x000fe200078efcff */
[----:B------:R-:W-:-:S07]  /*14c0*/  IMAD.MOV.U32 R12, RZ, RZ, R4 ;  /* 0x000000ffff0c7224 */ /* 0x000fce00078e0004 */
.L_x_12:
[----:B------:R-:W-:Y:S01]  /*14d0*/  MOV R7, 0x0 ;  /* 0x0000000000077802 */ /* 0x000fe20000000f00 */
[----:B------:R-:W-:Y:S02]  /*14e0*/  IMAD.MOV.U32 R2, RZ, RZ, R12 ;  /* 0x000000ffff027224 */ /* 0x000fe400078e000c */
[----:B------:R-:W-:Y:S01]  /*14f0*/  IMAD.MOV.U32 R3, RZ, RZ, R13 ;  /* 0x000000ffff037224 */ /* 0x000fe200078e000d */
[----:B------:R-:W-:Y:S06]  /*1500*/  RET.REL.NODEC R6 `(_Z6kGreeniiiiiddPd) ;  /* 0xffffffe806bc7950 */ /* 0x000fec0003c3ffff */
        .weak           $__internal_1_$__cuda_sm20_dsqrt_rn_f64_mediumpath_v1
        .type           $__internal_1_$__cuda_sm20_dsqrt_rn_f64_mediumpath_v1,@function
        .size           $__internal_1_$__cuda_sm20_dsqrt_rn_f64_mediumpath_v1,(.L_x_30 - $__internal_1_$__cuda_sm20_dsqrt_rn_f64_mediumpath_v1)
$__internal_1_$__cuda_sm20_dsqrt_rn_f64_mediumpath_v1:
[----:B------:R-:W-:Y:S01]  /*1510*/  ISETP.GE.U32.AND P0, PT, R6, -0x3400000, PT ;  /* 0xfcc000000600780c */ /* 0x000fe20003f06070 */
[----:B------:R-:W-:Y:S01]  /*1520*/  BSSY.RECONVERGENT B1, `(.L_x_14) ;  /* 0x0000024000017945 */ /* 0x000fe20003800200 */
[----:B------:R-:W-:-:S11]  /*1530*/  IMAD.MOV.U32 R9, RZ, RZ, R15 ;  /* 0x000000ffff097224 */ /* 0x000fd600078e000f */
[----:B------:R-:W-:Y:S05]  /*1540*/  @!P0 BRA `(.L_x_15) ;  /* 0x0000000000208947 */ /* 0x000fea0003800000 */
[----:B------:R-:W-:-:S10]  /*1550*/  DFMA.RM R8, R12, R8, R10 ;  /* 0x000000080c08722b */ /* 0x000fd4000000400a */
[----:B------:R-:W-:-:S05]  /*1560*/  IADD3 R6, P0, PT, R8, 0x1, RZ ;  /* 0x0000000108067810 */ /* 0x000fca0007f1e0ff */
[----:B------:R-:W-:-:S06]  /*1570*/  IMAD.X R7, RZ, RZ, R9, P0 ;  /* 0x000000ffff077224 */ /* 0x000fcc00000e0609 */
[----:B------:R-:W-:-:S08]  /*1580*/  DFMA.RP R4, -R8, R6, R4 ;  /* 0x000000060804722b */ /* 0x000fd00000008104 */
[----:B------:R-:W-:-:S06]  /*1590*/  DSETP.GT.AND P0, PT, R4, RZ, PT ;  /* 0x000000ff0400722a */ /* 0x000fcc0003f04000 */
[----:B------:R-:W-:Y:S02]  /*15a0*/  FSEL R6, R6, R8, P0 ;  /* 0x0000000806067208 */ /* 0x000fe40000000000 */
[----:B------:R-:W-:Y:S01]  /*15b0*/  FSEL R7, R7, R9, P0 ;  /* 0x0000000907077208 */ /* 0x000fe20000000000 */
[----:B------:R-:W-:Y:S06]  /*15c0*/  BRA `(.L_x_16) ;  /* 0x0000000000647947 */ /* 0x000fec0003800000 */
.L_x_15:
[----:B------:R-:W-:-:S14]  /*15d0*/  DSETP.NE.AND P0, PT, R4, RZ, PT ;  /* 0x000000ff0400722a */ /* 0x000fdc0003f05000 */
[----:B------:R-:W-:Y:S05]  /*15e0*/  @!P0 BRA `(.L_x_17) ;  /* 0x0000000000588947 */ /* 0x000fea0003800000 */
[----:B------:R-:W-:-:S13]  /*15f0*/  ISETP.GE.AND P0, PT, R5, RZ, PT ;  /* 0x000000ff0500720c */ /* 0x000fda0003f06270 */
[----:B------:R-:W-:Y:S02]  /*1600*/  @!P0 IMAD.MOV.U32 R6, RZ, RZ, 0x0 ;  /* 0x00000000ff068424 */ /* 0x000fe400078e00ff */
[----:B------:R-:W-:Y:S01]  /*1610*/  @!P0 IMAD.MOV.U32 R7, RZ, RZ, -0x80000 ;  /* 0xfff80000ff078424 */ /* 0x000fe200078e00ff */
[----:B------:R-:W-:Y:S06]  /*1620*/  @!P0 BRA `(.L_x_16) ;  /* 0x00000000004c8947 */ /* 0x000fec0003800000 */
[----:B------:R-:W-:-:S13]  /*1630*/  ISETP.GT.AND P0, PT, R5, 0x7fefffff, PT ;  /* 0x7fefffff0500780c */ /* 0x000fda0003f04270 */
[----:B------:R-:W-:Y:S05]  /*1640*/  @P0 BRA `(.L_x_17) ;  /* 0x0000000000400947 */ /* 0x000fea0003800000 */
[----:B------:R-:W-:Y:S01]  /*1650*/  DMUL R4, R4, 8.11296384146066816958e+31 ;  /* 0x4690000004047828 */ /* 0x000fe20000000000 */
[----:B------:R-:W-:Y:S01]  /*1660*/  IMAD.MOV.U32 R6, RZ, RZ, RZ ;  /* 0x000000ffff067224 */ /* 0x000fe200078e00ff */
[----:B------:R-:W-:Y:S01]  /*1670*/  MOV R10, 0x0 ;  /* 0x00000000000a7802 */ /* 0x000fe20000000f00 */
[----:B------:R-:W-:-:S03]  /*1680*/  IMAD.MOV.U32 R11, RZ, RZ, 0x3fd80000 ;  /* 0x3fd80000ff0b7424 */ /* 0x000fc600078e00ff */
[----:B------:R-:W0:Y:S02]  /*1690*/  MUFU.RSQ64H R7, R5 ;  /* 0x0000000500077308 */ /* 0x000e240000001c00 */
[----:B0-----:R-:W-:-:S08]  /*16a0*/  DMUL R8, R6, R6 ;  /* 0x0000000606087228 */ /* 0x001fd00000000000 */
[----:B------:R-:W-:-:S08]  /*16b0*/  DFMA R8, R4, -R8, 1 ;  /* 0x3ff000000408742b */ /* 0x000fd00000000808 */
[----:B------:R-:W-:Y:S02]  /*16c0*/  DFMA R10, R8, R10, 0.5 ;  /* 0x3fe00000080a742b */ /* 0x000fe4000000000a */
[----:B------:R-:W-:-:S08]  /*16d0*/  DMUL R8, R6, R8 ;  /* 0x0000000806087228 */ /* 0x000fd00000000000 */
[----:B------:R-:W-:-:S08]  /*16e0*/  DFMA R8, R10, R8, R6 ;  /* 0x000000080a08722b */ /* 0x000fd00000000006 */
[----:B------:R-:W-:Y:S02]  /*16f0*/  DMUL R6, R4, R8 ;  /* 0x0000000804067228 */ /* 0x000fe40000000000 */
[----:B------:R-:W-:-:S06]  /*1700*/  VIADD R9, R9, 0xfff00000 ;  /* 0xfff0000009097836 */ /* 0x000fcc0000000000 */
[----:B------:R-:W-:-:S08]  /*1710*/  DFMA R10, R6, -R6, R4 ;  /* 0x80000006060a722b */ /* 0x000fd00000000004 */
[----:B------:R-:W-:-:S10]  /*1720*/  DFMA R6, R8, R10, R6 ;  /* 0x0000000a0806722b */ /* 0x000fd40000000006 */
[----:B------:R-:W-:Y:S01]  /*1730*/  VIADD R7, R7, 0xfcb00000 ;  /* 0xfcb0000007077836 */ /* 0x000fe20000000000 */
[----:B------:R-:W-:Y:S06]  /*1740*/  BRA `(.L_x_16) ;  /* 0x0000000000047947 */ /* 0x000fec0003800000 */
.L_x_17:
[----:B------:R-:W-:-:S11]  /*1750*/  DADD R6, R4, R4 ;  /* 0x0000000004067229 */ /* 0x000fd60000000004 */
.L_x_16:
[----:B------:R-:W-:Y:S05]  /*1760*/  BSYNC.RECONVERGENT B1 ;  /* 0x0000000000017941 */ /* 0x000fea0003800200 */
.L_x_14:
[----:B------:R-:W-:-:S04]  /*1770*/  IMAD.MOV.U32 R3, RZ, RZ, 0x0 ;  /* 0x00000000ff037424 */ /* 0x000fc800078e00ff */
[----:B------:R-:W-:Y:S05]  /*1780*/  RET.REL.NODEC R2 `(_Z6kGreeniiiiiddPd) ;  /* 0xffffffe8021c7950 */ /* 0x000fea0003c3ffff */
.L_x_18:
        /* <DEDUP_REMOVED lines=15> */
.L_x_30:


//--------------------- .text._Z10kFreespaceiiPKdP7double2 --------------------------
	.section	.text._Z10kFreespaceiiPKdP7double2,"ax",@progbits
	.align	128
        .global         _Z10kFreespaceiiPKdP7double2
        .type           _Z10kFreespaceiiPKdP7double2,@function
        .size           _Z10kFreespaceiiPKdP7double2,(.L_x_34 - _Z10kFreespaceiiPKdP7double2)
        .other          _Z10kFreespaceiiPKdP7double2,@"STO_CUDA_ENTRY STV_DEFAULT"
_Z10kFreespaceiiPKdP7double2:
.text._Z10kFreespaceiiPKdP7double2:
        /* <DEDUP_REMOVED lines=15> */
[----:B------:R-:W-:-:S06]  /*00f0*/  IMAD R5, R0, UR7, R5 ;  /* 0x0000000700057c24 */ /* 0x000fcc000f8e0205 */
[----:B------:R-:W2:Y:S01]  /*0100*/  LDC.64 R6, c[0x0][0x390] ;  /* 0x0000e400ff067b82 */ /* 0x000ea20000000a00 */
[----:B0-----:R-:W-:-:S04]  /*0110*/  IMAD.WIDE R2, R5, 0x8, R2 ;  /* 0x0000000805027825 */ /* 0x001fc800078e0202 */
[----:B--2---:R-:W-:Y:S02]  /*0120*/  IMAD.WIDE R6, R5, 0x10, R6 ;  /* 0x0000001005067825 */ /* 0x004fe400078e0206 */
[----:B-1----:R-:W2:Y:S04]  /*0130*/  LDG.E.64 R4, desc[UR4][R2.64] ;  /* 0x0000000402047981 */ /* 0x002ea8000c1e1b00 */
[----:B------:R-:W2:Y:S02]  /*0140*/  LDG.E.128 R8, desc[UR4][R6.64] ;  /* 0x0000000406087981 */ /* 0x000ea4000c1e1d00 */
[----:B--2---:R-:W-:-:S07]  /*0150*/  DMUL R4, R4, R8 ;  /* 0x0000000804047228 */ /* 0x004fce0000000000 */
[----:B------:R-:W-:Y:S04]  /*0160*/  STG.E.64 desc[UR4][R6.64], R4 ;  /* 0x0000000406007986 */ /* 0x000fe8000c101b04 */
[----:B------:R-:W2:Y:S02]  /*0170*/  LDG.E.64 R8, desc[UR4][R2.64] ;  /* 0x0000000402087981 */ /* 0x000ea4000c1e1b00 */
[----:B--2---:R-:W-:-:S07]  /*0180*/  DMUL R8, R10, R8 ;  /* 0x000000080a087228 */ /* 0x004fce0000000000 */
[----:B------:R-:W-:Y:S01]  /*0190*/  STG.E.64 desc[UR4][R6.64+0x8], R8 ;  /* 0x0000080806007986 */ /* 0x000fe2000c101b04 */
[----:B------:R-:W-:Y:S05]  /*01a0*/  EXIT ;  /* 0x000000000000794d */ /* 0x000fea0003800000 */
.L_x_19:
        /* <DEDUP_REMOVED lines=13> */
.L_x_34:


//--------------------- .text._Z9kPeriodiciiidddP7double2 --------------------------
	.section	.text._Z9kPeriodiciiidddP7double2,"ax",@progbits
	.align	128
        .global         _Z9kPeriodiciiidddP7double2
        .type           _Z9kPeriodiciiidddP7double2,@function
        .size           _Z9kPeriodiciiidddP7double2,(.L_x_31 - _Z9kPeriodiciiidddP7double2)
        .other          _Z9kPeriodiciiidddP7double2,@"STO_CUDA_ENTRY STV_DEFAULT"
_Z9kPeriodiciiidddP7double2:
.text._Z9kPeriodiciiidddP7double2:
[----:B------:R-:W-:Y:S01]  /*0000*/  LDC R1, c[0x0][0x37c] ;  /* 0x0000df00ff017b82 */ /* 0x000fe20000000800 */
[----:B------:R-:W0:Y:S07]  /*0010*/  S2R R7, SR_TID.Y ;  /* 0x0000000000077919 */ /* 0x000e2e0000002200 */
[----:B------:R-:W1:Y:S01]  /*0020*/  LDC R3, c[0x0][0x360] ;  /* 0x0000d800ff037b82 */ /* 0x000e620000000800 */
[----:B------:R-:W2:Y:S01]  /*0030*/  LDCU UR6, c[0x0][0x388] ;  /* 0x00007100ff0677ac */ /* 0x000ea20008000800 */
[----:B------:R-:W1:Y:S06]  /*0040*/  S2R R0, SR_TID.X ;  /* 0x0000000000007919 */ /* 0x000e6c0000002100 */
[----:B------:R-:W0:Y:S08]  /*0050*/  S2UR UR5, SR_CTAID.Y ;  /* 0x00000000000579c3 */ /* 0x000e300000002600 */
[----:B------:R-:W0:Y:S08]  /*0060*/  LDC R2, c[0x0][0x364] ;  /* 0x0000d900ff027b82 */ /* 0x000e300000000800 */
[----:B------:R-:W1:Y:S08]  /*0070*/  S2UR UR4, SR_CTAID.X ;  /* 0x00000000000479c3 */ /* 0x000e700000002500 */
[----:B------:R-:W3:Y:S01]  /*0080*/  LDC R5, c[0x0][0x380] ;  /* 0x0000e000ff057b82 */ /* 0x000ee20000000800 */
[----:B0-----:R-:W-:-:S05]  /*0090*/  IMAD R7, R2, UR5, R7 ;  /* 0x0000000502077c24 */ /* 0x001fca000f8e0207 */
[----:B--2---:R-:W-:Y:S01]  /*00a0*/  ISETP.GE.AND P0, PT, R7, UR6, PT ;  /* 0x0000000607007c0c */ /* 0x004fe2000bf06270 */
[----:B-1----:R-:W-:-:S05]  /*00b0*/  IMAD R0, R3, UR4, R0 ;  /* 0x0000000403007c24 */ /* 0x002fca000f8e0200 */
[----:B---3--:R-:W-:-:S13]  /*00c0*/  ISETP.GE.OR P0, PT, R0, R5, P0 ;  /* 0x000000050000720c */ /* 0x008fda0000706670 */
[----:B------:R-:W-:Y:S05]  /*00d0*/  @P0 EXIT ;  /* 0x000000000000094d */ /* 0x000fea0003800000 */
[----:B------:R-:W0:Y:S01]  /*00e0*/  LDC R4, c[0x0][0x384] ;  /* 0x0000e100ff047b82 */ /* 0x000e220000000800 */
[----:B------:R-:W-:Y:S01]  /*00f0*/  LEA.HI R2, R5, R5, RZ, 0x1 ;  /* 0x0000000505027211 */ /* 0x000fe200078f08ff */
[----:B------:R-:W1:Y:S01]  /*0100*/  LDCU.128 UR8, c[0x0][0x390] ;  /* 0x00007200ff0877ac */ /* 0x000e620008000c00 */
[----:B------:R-:W-:Y:S02]  /*0110*/  BSSY.RECONVERGENT B0, `(.L_x_20) ;  /* 0x0000025000007945 */ /* 0x000fe40003800200 */
[----:B------:R-:W-:Y:S01]  /*0120*/  SHF.R.S32.HI R3, RZ, 0x1, R2 ;  /* 0x00000001ff037819 */ /* 0x000fe20000011402 */
[----:B------:R-:W2:Y:S03]  /*0130*/  LDCU.64 UR4, c[0x0][0x358] ;  /* 0x00006b00ff0477ac */ /* 0x000ea60008000a00 */
[----:B------:R-:W-:-:S04]  /*0140*/  ISETP.GT.AND P0, PT, R0, R3, PT ;  /* 0x000000030000720c */ /* 0x000fc80003f04270 */
[----:B------:R-:W-:-:S05]  /*0150*/  SEL R3, R5, RZ, P0 ;  /* 0x000000ff05037207 */ /* 0x000fca0000000000 */
[C---:B------:R-:W-:Y:S02]  /*0160*/  IMAD.IADD R8, R0.reuse, 0x1, -R3 ;  /* 0x0000000100087824 */ /* 0x040fe400078e0a03 */
[----:B------:R-:W-:Y:S01]  /*0170*/  IMAD R0, R0, UR6, R7 ;  /* 0x0000000600007c24 */ /* 0x000fe2000f8e0207 */
[----:B0-----:R-:W-:-:S04]  /*0180*/  LEA.HI R2, R4, R4, RZ, 0x1 ;  /* 0x0000000404027211 */ /* 0x001fc800078f08ff */
[----:B------:R-:W-:-:S04]  /*0190*/  SHF.R.S32.HI R2, RZ, 0x1, R2 ;  /* 0x00000001ff027819 */ /* 0x000fc80000011402 */
[----:B------:R-:W-:Y:S02]  /*01a0*/  ISETP.GT.AND P0, PT, R7, R2, PT ;  /* 0x000000020700720c */ /* 0x000fe40003f04270 */
[----:B------:R-:W1:Y:S02]  /*01b0*/  I2F.F64 R2, R8 ;  /* 0x0000000800027312 */ /* 0x000e640000201c00 */
[----:B------:R-:W-:-:S05]  /*01c0*/  SEL R4, R4, RZ, P0 ;  /* 0x000000ff04047207 */ /* 0x000fca0000000000 */
[----:B------:R-:W-:Y:S01]  /*01d0*/  IMAD.IADD R9, R7, 0x1, -R4 ;  /* 0x0000000107097824 */ /* 0x000fe200078e0a04 */
[----:B------:R-:W-:-:S03]  /*01e0*/  CS2R R6, SRZ ;  /* 0x0000000000067805 */ /* 0x000fc6000001ff00 */
[----:B------:R-:W0:Y:S01]  /*01f0*/  I2F.F64 R4, R9 ;  /* 0x0000000900047312 */ /* 0x000e220000201c00 */
[----:B------:R-:W-:Y:S01]  /*0200*/  LOP3.LUT P0, RZ, R8, R9, RZ, 0xfc, !PT ;  /* 0x0000000908ff7212 */ /* 0x000fe2000780fcff */
[----:B-1----:R-:W-:Y:S02]  /*0210*/  DMUL R2, R2, UR8 ;  /* 0x0000000802027c28 */ /* 0x002fe40008000000 */
[----:B0-----:R-:W-:-:S10]  /*0220*/  DMUL R4, R4, UR10 ;  /* 0x0000000a04047c28 */ /* 0x001fd40008000000 */
[----:B--2---:R-:W-:Y:S05]  /*0230*/  @!P0 BRA `(.L_x_21) ;  /* 0x0000000000488947 */ /* 0x004fea0003800000 */
[----:B------:R-:W-:Y:S01]  /*0240*/  DMUL R4, R4, R4 ;  /* 0x0000000404047228 */ /* 0x000fe20000000000 */
[----:B------:R-:W-:Y:S07]  /*0250*/  BSSY.RECONVERGENT B1, `(.L_x_22) ;  /* 0x000000f000017945 */ /* 0x000fee0003800200 */
[----:B------:R-:W-:-:S06]  /*0260*/  DFMA R4, R2, R2, R4 ;  /* 0x000000020204722b */ /* 0x000fcc0000000004 */
[----:B------:R-:W0:Y:S04]  /*0270*/  MUFU.RCP64H R3, R5 ;  /* 0x0000000500037308 */ /* 0x000e280000001800 */
[----:B------:R-:W-:-:S05]  /*0280*/  VIADD R2, R5, 0x300402 ;  /* 0x0030040205027836 */ /* 0x000fca0000000000 */
[----:B------:R-:W-:Y:S01]  /*0290*/  FSETP.GEU.AND P0, PT, |R2|, 5.8789094863358348022e-39, PT ;  /* 0x004004020200780b */ /* 0x000fe20003f0e200 */
[----:B0-----:R-:W-:-:S08]  /*02a0*/  DFMA R6, -R4, R2, 1 ;  /* 0x3ff000000406742b */ /* 0x001fd00000000102 */
[----:B------:R-:W-:-:S08]  /*02b0*/  DFMA R6, R6, R6, R6 ;  /* 0x000000060606722b */ /* 0x000fd00000000006 */
[----:B------:R-:W-:-:S08]  /*02c0*/  DFMA R6, R2, R6, R2 ;  /* 0x000000060206722b */ /* 0x000fd00000000002 */
[----:B------:R-:W-:-:S08]  /*02d0*/  DFMA R8, -R4, R6, 1 ;  /* 0x3ff000000408742b */ /* 0x000fd00000000106 */
[----:B------:R-:W-:Y:S01]  /*02e0*/  DFMA R6, R6, R8, R6 ;  /* 0x000000080606722b */ /* 0x000fe20000000006 */
[----:B------:R-:W-:Y:S10]  /*02f0*/  @P0 BRA `(.L_x_23) ;  /* 0x0000000000100947 */ /* 0x000ff40003800000 */
[----:B------:R-:W-:-:S05]  /*0300*/  LOP3.LUT R2, R5, 0x7fffffff, RZ, 0xc0, !PT ;  /* 0x7fffffff05027812 */ /* 0x000fca00078ec0ff */
[----:B------:R-:W-:Y:S01]  /*0310*/  VIADD R8, R2, 0xfff00000 ;  /* 0xfff0000002087836 */ /* 0x000fe20000000000 */
[----:B------:R-:W-:-:S07]  /*0320*/  MOV R2, 0x340 ;  /* 0x0000034000027802 */ /* 0x000fce0000000f00 */
[----:B------:R-:W-:Y:S05]  /*0330*/  CALL.REL.NOINC `($__internal_2_$__cuda_sm20_dblrcp_rn_slowpath_v3) ;  /* 0x0000000000307944 */ /* 0x000fea0003c00000 */
.L_x_23:
[----:B------:R-:W-:Y:S05]  /*0340*/  BSYNC.RECONVERGENT B1 ;  /* 0x0000000000017941 */ /* 0x000fea0003800200 */
.L_x_22:
[----:B------:R-:W-:-:S11]  /*0350*/  DADD R6, -RZ, -R6 ;  /* 0x00000000ff067229 */ /* 0x000fd60000000906 */
.L_x_21:
[----:B------:R-:W-:Y:S05]  /*0360*/  BSYNC.RECONVERGENT B0 ;  /* 0x0000000000007941 */ /* 0x000fea0003800200 */
.L_x_20:
[----:B------:R-:W0:Y:S08]  /*0370*/  LDC.64 R2, c[0x0][0x3a8] ;  /* 0x0000ea00ff027b82 */ /* 0x000e300000000a00 */
[----:B------:R-:W1:Y:S01]  /*0380*/  LDC.64 R4, c[0x0][0x3a0] ;  /* 0x0000e800ff047b82 */ /* 0x000e620000000a00 */
[----:B0-----:R-:W-:-:S05]  /*0390*/  IMAD.WIDE R2, R0, 0x10, R2 ;  /* 0x0000001000027825 */ /* 0x001fca00078e0202 */
[----:B------:R-:W2:Y:S01]  /*03a0*/  LDG.E.128 R8, desc[UR4][R2.64] ;  /* 0x0000000402087981 */ /* 0x000ea2000c1e1d00 */
[----:B-1----:R-:W-:-:S08]  /*03b0*/  DMUL R6, R6, R4 ;  /* 0x0000000406067228 */ /* 0x002fd00000000000 */
[C---:B--2---:R-:W-:Y:S02]  /*03c0*/  DMUL R8, R6.reuse, R8 ;  /* 0x0000000806087228 */ /* 0x044fe40000000000 */
[----:B------:R-:W-:-:S07]  /*03d0*/  DMUL R10, R6, R10 ;  /* 0x0000000a060a7228 */ /* 0x000fce0000000000 */
[----:B------:R-:W-:Y:S01]  /*03e0*/  STG.E.128 desc[UR4][R2.64], R8 ;  /* 0x0000000802007986 */ /* 0x000fe2000c101d04 */
[----:B------:R-:W-:Y:S05]  /*03f0*/  EXIT ;  /* 0x000000000000794d */ /* 0x000fea0003800000 */
        .weak           $__internal_2_$__cuda_sm20_dblrcp_rn_slowpath_v3
        .type           $__internal_2_$__cuda_sm20_dblrcp_rn_slowpath_v3,@function
        .size           $__internal_2_$__cuda_sm20_dblrcp_rn_slowpath_v3,(.L_x_31 - $__internal_2_$__cuda_sm20_dblrcp_rn_slowpath_v3)
$__internal_2_$__cuda_sm20_dblrcp_rn_slowpath_v3:
[----:B------:R-:W-:Y:S01]  /*0400*/  DSETP.GTU.AND P0, PT, |R4|, +INF , PT ;  /* 0x7ff000000400742a */ /* 0x000fe20003f0c200 */
[----:B------:R-:W-:-:S13]  /*0410*/  BSSY.RECONVERGENT B2, `(.L_x_24) ;  /* 0x0000023000027945 */ /* 0x000fda0003800200 */
[----:B------:R-:W-:Y:S05]  /*0420*/  @P0 BRA `(.L_x_25) ;  /* 0x00000000007c0947 */ /* 0x000fea0003800000 */
[----:B------:R-:W-:-:S05]  /*0430*/  LOP3.LUT R3, R5, 0x7fffffff, RZ, 0xc0, !PT ;  /* 0x7fffffff05037812 */ /* 0x000fca00078ec0ff */
[----:B------:R-:W-:-:S05]  /*0440*/  VIADD R6, R3, 0xffffffff ;  /* 0xffffffff03067836 */ /* 0x000fca0000000000 */
[----:B------:R-:W-:-:S13]  /*0450*/  ISETP.GE.U32.AND P0, PT, R6, 0x7fefffff, PT ;  /* 0x7fefffff0600780c */ /* 0x000fda0003f06070 */
[----:B------:R-:W-:Y:S01]  /*0460*/  @P0 LOP3.LUT R7, R5, 0x7ff00000, RZ, 0x3c, !PT ;  /* 0x7ff0000005070812 */ /* 0x000fe200078e3cff */
[----:B------:R-:W-:Y:S01]  /*0470*/  @P0 IMAD.MOV.U32 R6, RZ, RZ, RZ ;  /* 0x000000ffff060224 */ /* 0x000fe200078e00ff */
[----:B------:R-:W-:Y:S06]  /*0480*/  @P0 BRA `(.L_x_26) ;  /* 0x00000000006c0947 */ /* 0x000fec0003800000 */
[----:B------:R-:W-:-:S13]  /*0490*/  ISETP.GE.U32.AND P0, PT, R3, 0x1000001, PT ;  /* 0x010000010300780c */ /* 0x000fda0003f06070 */
[----:B------:R-:W-:Y:S05]  /*04a0*/  @!P0 BRA `(.L_x_27) ;  /* 0x0000000000348947 */ /* 0x000fea0003800000 */
[----:B------:R-:W-:Y:S02]  /*04b0*/  VIADD R7, R5, 0xc0200000 ;  /* 0xc020000005077836 */ /* 0x000fe40000000000 */
[----:B------:R-:W-:Y:S02]  /*04c0*/  IMAD.MOV.U32 R6, RZ, RZ, R4 ;  /* 0x000000ffff067224 */ /* 0x000fe400078e0004 */
[----:B------:R-:W0:Y:S04]  /*04d0*/  MUFU.RCP64H R9, R7 ;  /* 0x0000000700097308 */ /* 0x000e280000001800 */
[----:B0-----:R-:W-:-:S08]  /*04e0*/  DFMA R10, -R6, R8, 1 ;  /* 0x3ff00000060a742b */ /* 0x001fd00000000108 */
[----:B------:R-:W-:-:S08]  /*04f0*/  DFMA R10, R10, R10, R10 ;  /* 0x0000000a0a0a722b */ /* 0x000fd0000000000a */
[----:B------:R-:W-:-:S08]  /*0500*/  DFMA R10, R8, R10, R8 ;  /* 0x0000000a080a722b */ /* 0x000fd00000000008 */
[----:B------:R-:W-:-:S08]  /*0510*/  DFMA R8, -R6, R10, 1 ;  /* 0x3ff000000608742b */ /* 0x000fd0000000010a */
[----:B------:R-:W-:-:S08]  /*0520*/  DFMA R8, R10, R8, R10 ;  /* 0x000000080a08722b */ /* 0x000fd0000000000a */
[----:B------:R-:W-:-:S08]  /*0530*/  DMUL R8, R8, 2.2250738585072013831e-308 ;  /* 0x0010000008087828 */ /* 0x000fd00000000000 */
[----:B------:R-:W-:-:S08]  /*0540*/  DFMA R4, -R4, R8, 1 ;  /* 0x3ff000000404742b */ /* 0x000fd00000000108 */
[----:B------:R-:W-:-:S08]  /*0550*/  DFMA R4, R4, R4, R4 ;  /* 0x000000040404722b */ /* 0x000fd00000000004 */
[----:B------:R-:W-:Y:S01]  /*0560*/  DFMA R6, R8, R4, R8 ;  /* 0x000000040806722b */ /* 0x000fe20000000008 */
[----:B------:R-:W-:Y:S10]  /*0570*/  BRA `(.L_x_26) ;  /* 0x0000000000307947 */ /* 0x000ff40003800000 */
.L_x_27:
[----:B------:R-:W-:Y:S01]  /*0580*/  DMUL R4, R4, 8.11296384146066816958e+31 ;  /* 0x4690000004047828 */ /* 0x000fe20000000000 */
[----:B------:R-:W-:-:S05]  /*0590*/  IMAD.MOV.U32 R6, RZ, RZ, R8 ;  /* 0x000000ffff067224 */ /* 0x000fca00078e0008 */
[----:B------:R-:W0:Y:S02]  /*05a0*/  MUFU.RCP64H R7, R5 ;  /* 0x0000000500077308 */ /* 0x000e240000001800 */
[----:B0-----:R-:W-:-:S08]  /*05b0*/  DFMA R8, -R4, R6, 1 ;  /* 0x3ff000000408742b */ /* 0x001fd00000000106 */
[----:B------:R-:W-:-:S08]  /*05c0*/  DFMA R8, R8, R8, R8 ;  /* 0x000000080808722b */ /* 0x000fd00000000008 */
[----:B------:R-:W-:-:S08]  /*05d0*/  DFMA R8, R6, R8, R6 ;  /* 0x000000080608722b */ /* 0x000fd00000000006 */
[----:B------:R-:W-:-:S08]  /*05e0*/  DFMA R6, -R4, R8, 1 ;  /* 0x3ff000000406742b */ /* 0x000fd00000000108 */
[----:B------:R-:W-:-:S08]  /*05f0*/  DFMA R6, R8, R6, R8 ;  /* 0x000000060806722b */ /* 0x000fd00000000008 */
[----:B------:R-:W-:Y:S01]  /*0600*/  DMUL R6, R6, 8.11296384146066816958e+31 ;  /* 0x4690000006067828 */ /* 0x000fe20000000000 */
[----:B------:R-:W-:Y:S10]  /*0610*/  BRA `(.L_x_26) ;  /* 0x0000000000087947 */ /* 0x000ff40003800000 */
.L_x_25:
[----:B------:R-:W-:Y:S01]  /*0620*/  LOP3.LUT R7, R5, 0x80000, RZ, 0xfc, !PT ;  /* 0x0008000005077812 */ /* 0x000fe200078efcff */
[----:B------:R-:W-:-:S07]  /*0630*/  IMAD.MOV.U32 R6, RZ, RZ, R4 ;  /* 0x000000ffff067224 */ /* 0x000fce00078e0004 */
.L_x_26:
[----:B------:R-:W-:Y:S05]  /*0640*/  BSYNC.RECONVERGENT B2 ;  /* 0x0000000000027941 */ /* 0x000fea0003800200 */
.L_x_24:
[----:B------:R-:W-:-:S04]  /*0650*/  IMAD.MOV.U32 R3, RZ, RZ, 0x0 ;  /* 0x00000000ff037424 */ /* 0x000fc800078e00ff */
[----:B------:R-:W-:Y:S05]  /*0660*/  RET.REL.NODEC R2 `(_Z9kPeriodiciiidddP7double2) ;  /* 0xfffffff802647950 */ /* 0x000fea0003c3ffff */
.L_x_28:
        /* <DEDUP_REMOVED lines=9> */
.L_x_31:


//--------------------- .nv.shared.reserved.0     --------------------------
	.section	.nv.shared.reserved.0,"aw",@nobits
	.weak		__nv_reservedSMEM_offset_0_alias
	.size		__nv_reservedSMEM_offset_0_alias, 0, 64
	.other		__nv_reservedSMEM_offset_0_alias,@"STO_CUDA_RESERVED_SHARED STV_DEFAULT"
__nv_reservedSMEM_offset_0_alias:
	.zero		0
	.zero		64


//--------------------- .nv.constant0._Z8kCopyC2RiidPK7double2Pd --------------------------
	.section	.nv.constant0._Z8kCopyC2RiidPK7double2Pd,"a",@progbits
	.sectionflags	@""
	.align	4
.nv.constant0._Z8kCopyC2RiidPK7double2Pd:
	.zero		928


//--------------------- .nv.constant0._Z6kGreeniiiiiddPd --------------------------
	.section	.nv.constant0._Z6kGreeniiiiiddPd,"a",@progbits
	.sectionflags	@""
	.align	4
.nv.constant0._Z6kGreeniiiiiddPd:
	.zero		944


//--------------------- .nv.constant0._Z10kFreespaceiiPKdP7double2 --------------------------
	.section	.nv.constant0._Z10kFreespaceiiPKdP7double2,"a",@progbits
	.sectionflags	@""
	.align	4
.nv.constant0._Z10kFreespaceiiPKdP7double2:
	.zero		920


//--------------------- .nv.constant0._Z9kPeriodiciiidddP7double2 --------------------------
	.section	.nv.constant0._Z9kPeriodiciiidddP7double2,"a",@progbits
	.sectionflags	@""
	.align	4
.nv.constant0._Z9kPeriodiciiidddP7double2:
	.zero		944


//--------------------- SYMBOLS --------------------------

	.type		.nv.reservedSmem.offset0,@object
	.size		.nv.reservedSmem.offset0,0x4
